	.target	sm_90a

	.elftype	@"ET_EXEC"


//--------------------- .note.nv.tkinfo           --------------------------
	.section	.note.nv.tkinfo,"",@"SHT_NOTE"
	.sectionflags	@"SHF_NOTE_NV_TKINFO"
	.tkinfo
        /*0018*/ 	.word	0x00000002
        /*0030*/ 	.string	""
        /*0030*/ 	.string	"ptxas"
        /*0030*/ 	.string	"Cuda compilation tools, release 13.0, V13.0.88"
        /*0030*/ 	.string	"Build cuda_13.0.r13.0/compiler.36424714_0"
        /*0030*/ 	.string	"-v  -suppress-debug-info  -lineinfo  -arch sm_90a "



//--------------------- .note.nv.cuinfo           --------------------------
	.section	.note.nv.cuinfo,"",@"SHT_NOTE"
	.sectionflags	@"SHF_NOTE_NV_CUINFO"
        /*0018*/ 	.short	0x0002
        /*001a*/ 	.short	0x005a
        /*001c*/ 	.short	0x0082
	.zero		2


//--------------------- .nv.info                  --------------------------
	.section	.nv.info,"",@"SHT_CUDA_INFO"
	.align	4


	//----- nvinfo : EIATTR_REGCOUNT
	.align		4
        /*0000*/ 	.byte	0x04, 0x2f
        /*0002*/ 	.short	(.L_1 - .L_0)
	.align		4
.L_0:
        /*0004*/ 	.word	index@(gluon_wgmma)
        /*0008*/ 	.word	0x0000005a


	//----- nvinfo : EIATTR_FRAME_SIZE
	.align		4
.L_1:
        /*000c*/ 	.byte	0x04, 0x11
        /*000e*/ 	.short	(.L_3 - .L_2)
	.align		4
.L_2:
        /*0010*/ 	.word	index@(gluon_wgmma)
        /*0014*/ 	.word	0x00000000


	//----- nvinfo : EIATTR_MIN_STACK_SIZE
	.align		4
.L_3:
        /*0018*/ 	.byte	0x04, 0x12
        /*001a*/ 	.short	(.L_5 - .L_4)
	.align		4
.L_4:
        /*001c*/ 	.word	index@(gluon_wgmma)
        /*0020*/ 	.word	0x00000000
.L_5:


//--------------------- .nv.compat                --------------------------
	.section	.nv.compat,"",@"SHT_CUDA_COMPAT_INFO"
	.align	4
        /*0000*/ 	.byte	0x02, 0x09, 0x01, 0x00, 0x02, 0x02, 0x04, 0x00, 0x02, 0x05, 0x05, 0x00, 0x03, 0x07, 0x01, 0x01
        /*0010*/ 	.byte	0x02, 0x03, 0x03, 0x00, 0x02, 0x06, 0x01, 0x00, 0x04, 0x0b, 0x08, 0x00, 0x00, 0x00, 0x00, 0x00
        /*0020*/ 	.byte	0x00, 0x00, 0x00, 0x00


//--------------------- .nv.info.gluon_wgmma      --------------------------
	.section	.nv.info.gluon_wgmma,"",@"SHT_CUDA_INFO"
	.sectionflags	@""
	.align	4


	//----- nvinfo : EIATTR_CUDA_API_VERSION
	.align		4
        /*0000*/ 	.byte	0x04, 0x37
        /*0002*/ 	.short	(.L_7 - .L_6)
.L_6:
        /*0004*/ 	.word	0x00000082


	//----- nvinfo : EIATTR_KPARAM_INFO
	.align		4
.L_7:
        /*0008*/ 	.byte	0x04, 0x17
        /*000a*/ 	.short	(.L_9 - .L_8)
.L_8:
        /*000c*/ 	.word	0x00000000
        /*0010*/ 	.short	0x000a
        /*0012*/ 	.short	0x0048
        /*0014*/ 	.byte	0x00, 0xf4, 0x21, 0x00


	//----- nvinfo : EIATTR_KPARAM_INFO
	.align		4
.L_9:
        /*0018*/ 	.byte	0x04, 0x17
        /*001a*/ 	.short	(.L_11 - .L_10)
.L_10:
        /*001c*/ 	.word	0x00000000
        /*0020*/ 	.short	0x0009
        /*0022*/ 	.short	0x0040
        /*0024*/ 	.byte	0x00, 0xf4, 0x21, 0x00


	//----- nvinfo : EIATTR_KPARAM_INFO
	.align		4
.L_11:
        /*0028*/ 	.byte	0x04, 0x17
        /*002a*/ 	.short	(.L_13 - .L_12)
.L_12:
        /*002c*/ 	.word	0x00000000
        /*0030*/ 	.short	0x0008
        /*0032*/ 	.short	0x0038
        /*0034*/ 	.byte	0x00, 0xf0, 0x21, 0x00


	//----- nvinfo : EIATTR_KPARAM_INFO
	.align		4
.L_13:
        /*0038*/ 	.byte	0x04, 0x17
        /*003a*/ 	.short	(.L_15 - .L_14)
.L_14:
        /*003c*/ 	.word	0x00000000
        /*0040*/ 	.short	0x0007
        /*0042*/ 	.short	0x0030
        /*0044*/ 	.byte	0x00, 0xf0, 0x21, 0x00


	//----- nvinfo : EIATTR_KPARAM_INFO
	.align		4
.L_15:
        /*0048*/ 	.byte	0x04, 0x17
        /*004a*/ 	.short	(.L_17 - .L_16)
.L_16:
        /*004c*/ 	.word	0x00000000
        /*0050*/ 	.short	0x0006
        /*0052*/ 	.short	0x0028
        /*0054*/ 	.byte	0x00, 0xf0, 0x21, 0x00


	//----- nvinfo : EIATTR_KPARAM_INFO
	.align		4
.L_17:
        /*0058*/ 	.byte	0x04, 0x17
        /*005a*/ 	.short	(.L_19 - .L_18)
.L_18:
        /*005c*/ 	.word	0x00000000
        /*0060*/ 	.short	0x0005
        /*0062*/ 	.short	0x0020
        /*0064*/ 	.byte	0x00, 0xf0, 0x11, 0x00


	//----- nvinfo : EIATTR_KPARAM_INFO
	.align		4
.L_19:
        /*0068*/ 	.byte	0x04, 0x17
        /*006a*/ 	.short	(.L_21 - .L_20)
.L_20:
        /*006c*/ 	.word	0x00000000
        /*0070*/ 	.short	0x0004
        /*0072*/ 	.short	0x001c
        /*0074*/ 	.byte	0x00, 0xf0, 0x11, 0x00


	//----- nvinfo : EIATTR_KPARAM_INFO
	.align		4
.L_21:
        /*0078*/ 	.byte	0x04, 0x17
        /*007a*/ 	.short	(.L_23 - .L_22)
.L_22:
        /*007c*/ 	.word	0x00000000
        /*0080*/ 	.short	0x0003
        /*0082*/ 	.short	0x0018
        /*0084*/ 	.byte	0x00, 0xf0, 0x11, 0x00


	//----- nvinfo : EIATTR_KPARAM_INFO
	.align		4
.L_23:
        /*0088*/ 	.byte	0x04, 0x17
        /*008a*/ 	.short	(.L_25 - .L_24)
.L_24:
        /*008c*/ 	.word	0x00000000
        /*0090*/ 	.short	0x0002
        /*0092*/ 	.short	0x0010
        /*0094*/ 	.byte	0x00, 0xf4, 0x21, 0x00


	//----- nvinfo : EIATTR_KPARAM_INFO
	.align		4
.L_25:
        /*0098*/ 	.byte	0x04, 0x17
        /*009a*/ 	.short	(.L_27 - .L_26)
.L_26:
        /*009c*/ 	.word	0x00000000
        /*00a0*/ 	.short	0x0001
        /*00a2*/ 	.short	0x0008
        /*00a4*/ 	.byte	0x00, 0xf4, 0x21, 0x00


	//----- nvinfo : EIATTR_KPARAM_INFO
	.align		4
.L_27:
        /*00a8*/ 	.byte	0x04, 0x17
        /*00aa*/ 	.short	(.L_29 - .L_28)
.L_28:
        /*00ac*/ 	.word	0x00000000
        /*00b0*/ 	.short	0x0000
        /*00b2*/ 	.short	0x0000
        /*00b4*/ 	.byte	0x00, 0xf4, 0x21, 0x00


	//----- nvinfo : EIATTR_SPARSE_MMA_MASK
	.align		4
.L_29:
        /*00b8*/ 	.byte	0x03, 0x50
        /*00ba*/ 	.short	0x0000


	//----- nvinfo : EIATTR_MAXREG_COUNT
	.align		4
        /*00bc*/ 	.byte	0x03, 0x1b
        /*00be*/ 	.short	0x00ff


	//----- nvinfo : EIATTR_NUM_BARRIERS
	.align		4
        /*00c0*/ 	.byte	0x02, 0x4c
        /*00c2*/ 	.byte	0x01
	.zero		1


	//----- nvinfo : EIATTR_MERCURY_ISA_VERSION
	.align		4
        /*00c4*/ 	.byte	0x03, 0x5f
        /*00c6*/ 	.short	0x0101


	//----- nvinfo : EIATTR_INT_WARP_WIDE_INSTR_OFFSETS
	.align		4
        /*00c8*/ 	.byte	0x04, 0x31
        /*00ca*/ 	.short	(.L_31 - .L_30)


	//   ....[0]....
.L_30:
        /*00cc*/ 	.word	0x00001320


	//   ....[1]....
        /*00d0*/ 	.word	0x000013b0


	//   ....[2]....
        /*00d4*/ 	.word	0x00001920


	//   ....[3]....
        /*00d8*/ 	.word	0x00001930


	//   ....[4]....
        /*00dc*/ 	.word	0x000019b0


	//   ....[5]....
        /*00e0*/ 	.word	0x000019c0


	//   ....[6]....
        /*00e4*/ 	.word	0x00001f70


	//   ....[7]....
        /*00e8*/ 	.word	0x00001f80


	//----- nvinfo : EIATTR_COOP_GROUP_MASK_REGIDS
	.align		4
.L_31:
        /*00ec*/ 	.byte	0x04, 0x29
        /*00ee*/ 	.short	(.L_33 - .L_32)


	//   ....[0]....
.L_32:
        /*00f0*/ 	.word	0xffffffff


	//   ....[1]....
        /*00f4*/ 	.word	0xffffffff


	//   ....[2]....
        /*00f8*/ 	.word	0xffffffff


	//----- nvinfo : EIATTR_COOP_GROUP_INSTR_OFFSETS
	.align		4
.L_33:
        /*00fc*/ 	.byte	0x04, 0x28
        /*00fe*/ 	.short	(.L_35 - .L_34)


	//   ....[0]....
.L_34:
        /*0100*/ 	.word	0x00000140


	//   ....[1]....
        /*0104*/ 	.word	0x00000720


	//   ....[2]....
        /*0108*/ 	.word	0x00000cd0


	//----- nvinfo : EIATTR_MBARRIER_INSTR_OFFSETS
	.align		4
.L_35:
        /*010c*/ 	.byte	0x04, 0x39
        /*010e*/ 	.short	(.L_37 - .L_36)


	//   ....[0]....
.L_36:
        /*0110*/ 	.word	0x00001470
        /*0114*/ 	.word	0x000000ff
        /*0118*/ 	.word	0x00003000
        /*011c*/ 	.short	0x0100
        /*011e*/ 	.byte	0x0c
	.zero		1


	//   ....[1]....
        /*0120*/ 	.word	0x00001a60
        /*0124*/ 	.word	0x000000ff
        /*0128*/ 	.word	0x00003000
        /*012c*/ 	.short	0x010a
        /*012e*/ 	.byte	0x0c
	.zero		1


	//   ....[2]....
        /*0130*/ 	.word	0x00001ca0
        /*0134*/ 	.word	0x000000ff
        /*0138*/ 	.word	0x00003000
        /*013c*/ 	.short	0x0108
        /*013e*/ 	.byte	0x0c
	.zero		1


	//   ....[3]....
        /*0140*/ 	.word	0x00002010
        /*0144*/ 	.word	0x000000ff
        /*0148*/ 	.word	0x00003000
        /*014c*/ 	.short	0x010a
        /*014e*/ 	.byte	0x0c
	.zero		1


	//----- nvinfo : EIATTR_NUM_MBARRIERS
	.align		4
.L_37:
        /*0150*/ 	.byte	0x03, 0x38
        /*0152*/ 	.short	0x0001


	//----- nvinfo : EIATTR_EXIT_INSTR_OFFSETS
	.align		4
        /*0154*/ 	.byte	0x04, 0x1c
        /*0156*/ 	.short	(.L_39 - .L_38)


	//   ....[0]....
.L_38:
        /*0158*/ 	.word	0x00002000


	//----- nvinfo : EIATTR_REQNTID
	.align		4
.L_39:
        /*015c*/ 	.byte	0x04, 0x10
        /*015e*/ 	.short	(.L_41 - .L_40)
.L_40:
        /*0160*/ 	.word	0x00000080
        /*0164*/ 	.word	0x00000001
        /*0168*/ 	.word	0x00000001


	//----- nvinfo : EIATTR_CRS_STACK_SIZE
	.align		4
.L_41:
        /*016c*/ 	.byte	0x04, 0x1e
        /*016e*/ 	.short	(.L_43 - .L_42)
.L_42:
        /*0170*/ 	.word	0x00000000


	//----- nvinfo : EIATTR_CBANK_PARAM_SIZE
	.align		4
.L_43:
        /*0174*/ 	.byte	0x03, 0x19
        /*0176*/ 	.short	0x0050


	//----- nvinfo : EIATTR_PARAM_CBANK
	.align		4
        /*0178*/ 	.byte	0x04, 0x0a
        /*017a*/ 	.short	(.L_45 - .L_44)
	.align		4
.L_44:
        /*017c*/ 	.word	index@(.nv.constant0.gluon_wgmma)
        /*0180*/ 	.short	0x0210
        /*0182*/ 	.short	0x0050


	//----- nvinfo : EIATTR_SW_WAR
	.align		4
.L_45:
        /*0184*/ 	.byte	0x04, 0x36
        /*0186*/ 	.short	(.L_47 - .L_46)
.L_46:
        /*0188*/ 	.word	0x00000008
.L_47:


//--------------------- .nv.callgraph             --------------------------
	.section	.nv.callgraph,"",@"SHT_CUDA_CALLGRAPH"
	.align	4
	.sectionentsize	8
	.align		4
        /*0000*/ 	.word	0x00000000
	.align		4
        /*0004*/ 	.word	0xffffffff
	.align		4
        /*0008*/ 	.word	0x00000000
	.align		4
        /*000c*/ 	.word	0xfffffffe
	.align		4
        /*0010*/ 	.word	0x00000000
	.align		4
        /*0014*/ 	.word	0xfffffffd
	.align		4
        /*0018*/ 	.word	0x00000000
	.align		4
        /*001c*/ 	.word	0xfffffffc


//--------------------- .text.gluon_wgmma         --------------------------
	.section	.text.gluon_wgmma,"ax",@progbits
	.align	128
        .global         gluon_wgmma
        .type           gluon_wgmma,@function
        .size           gluon_wgmma,(.L_x_52 - gluon_wgmma)
        .other          gluon_wgmma,@"STO_CUDA_ENTRY STV_DEFAULT"
gluon_wgmma:
.text.gluon_wgmma:
[----:B------:R-:W-:Y:S01]  /*0000*/  LDC R1, c[0x0][0x28] ;  /* 0x00000a00ff017b82 */ /* 0x000fe20000000800 */
[----:B------:R-:W1:Y:S07]  /*0010*/  S2R R0, SR_TID.X ;  /* 0x0000000000007919 */ /* 0x000e6e0000002100 */
[----:B------:R-:W2:Y:S01]  /*0020*/  S2UR UR4, SR_CgaCtaId ;  /* 0x00000000000479c3 */ /* 0x000ea20000008800 */
[----:B------:R-:W-:Y:S01]  /*0030*/  UMOV UR12, 0x400 ;  /* 0x00000400000c7882 */ /* 0x000fe20000000000 */
[----:B------:R-:W-:Y:S01]  /*0040*/  ULDC UR6, c[0x0][0xc] ;  /* 0x0000030000067ab9 */ /* 0x000fe20000000800 */
[----:B------:R-:W-:Y:S05]  /*0050*/  BSSY B0, `(.L_x_0) ;  /* 0x000001f000007945 */ /* 0x000fea0003800000 */
[----:B------:R-:W3:Y:S08]  /*0060*/  LDC R2, c[0x0][0x228] ;  /* 0x00008a00ff027b82 */ /* 0x000ef00000000800 */
[----:B------:R-:W4:Y:S08]  /*0070*/  LDC R14, c[0x0][0x230] ;  /* 0x00008c00ff0e7b82 */ /* 0x000f300000000800 */
[----:B------:R-:W-:Y:S01]  /*0080*/  S2UR UR26, SR_CTAID.Y ;  /* 0x00000000001a79c3 */ /* 0x000fe20000002600 */
[----:B--2---:R-:W-:-:S03]  /*0090*/  ULEA UR12, UR4, UR12, 0x18 ;  /* 0x0000000c040c7291 */ /* 0x004fc6000f8ec03f */
[----:B------:R-:W-:Y:S01]  /*00a0*/  ULDC UR4, c[0x0][0x10] ;  /* 0x0000040000047ab9 */ /* 0x000fe20000000800 */
[----:B-1----:R-:W-:-:S03]  /*00b0*/  LOP3.LUT R6, R0, 0x7f, RZ, 0xc0, !PT ;  /* 0x0000007f00067812 */ /* 0x002fc600078ec0ff */
[----:B------:R-:W1:Y:S01]  /*00c0*/  S2UR UR5, SR_CTAID.Z ;  /* 0x00000000000579c3 */ /* 0x000e620000002700 */
[----:B---3--:R-:W-:Y:S01]  /*00d0*/  VIADD R2, R2, 0xffffffff ;  /* 0xffffffff02027836 */ /* 0x008fe20000000000 */
[C---:B------:R-:W-:Y:S02]  /*00e0*/  ISETP.GE.U32.AND P0, PT, R6.reuse, 0x20, PT ;  /* 0x000000200600780c */ /* 0x040fe40003f06070 */
[C---:B------:R-:W-:Y:S02]  /*00f0*/  ISETP.NE.U32.AND P2, PT, R6.reuse, RZ, PT ;  /* 0x000000ff0600720c */ /* 0x040fe40003f45070 */
[----:B------:R-:W-:Y:S02]  /*0100*/  LEA R15, R6, UR12, 0x2 ;  /* 0x0000000c060f7c11 */ /* 0x000fe4000f8e10ff */
[----:B------:R-:W2:Y:S01]  /*0110*/  S2UR UR27, SR_CTAID.X ;  /* 0x00000000001b79c3 */ /* 0x000ea20000002500 */
[----:B----4-:R-:W-:-:S06]  /*0120*/  VIADD R12, R14, 0xffffffff ;  /* 0xffffffff0e0c7836 */ /* 0x010fcc0000000000 */
[----:B------:R3:W-:Y:S01]  /*0130*/  @!P0 STS [R15], RZ ;  /* 0x000000ff0f008388 */ /* 0x0007e20000000800 */
[----:B------:R-:W-:-:S03]  /*0140*/  NOP ;  /* 0x0000000000007918 */ /* 0x000fc60000000000 */
[----:B------:R3:W-:Y:S01]  /*0150*/  @!P2 STS [UR12+0x24], R2 ;  /* 0x00002402ff00a988 */ /* 0x0007e2000800080c */
[----:B-1----:R-:W-:-:S03]  /*0160*/  UIMAD UR4, UR5, UR4, UR26 ;  /* 0x00000004050472a4 */ /* 0x002fc6000f8e021a */
[----:B------:R3:W-:Y:S01]  /*0170*/  @!P2 STS [UR12+0x20], R12 ;  /* 0x0000200cff00a988 */ /* 0x0007e2000800080c */
[----:B--2---:R-:W-:-:S03]  /*0180*/  UIMAD UR4, UR4, UR6, UR27 ;  /* 0x00000006040472a4 */ /* 0x004fc6000f8e021b */
[----:B------:R-:W-:Y:S01]  /*0190*/  ULDC.64 UR6, c[0x0][0x250] ;  /* 0x0000940000067ab9 */ /* 0x000fe20000000a00 */
[----:B------:R-:W-:-:S04]  /*01a0*/  UIMAD UR4, UR4, 0x180, URZ ;  /* 0x00000180040478a4 */ /* 0x000fc8000f8e023f */
[----:B------:R-:W-:-:S04]  /*01b0*/  UIADD3 UR14, UP0, UR4, UR6, URZ ;  /* 0x00000006040e7290 */ /* 0x000fc8000ff1e03f */
[----:B------:R-:W-:Y:S01]  /*01c0*/  ULEA.HI.X.SX32 UR15, UR4, UR7, 0x1, UP0 ;  /* 0x00000007040f7291 */ /* 0x000fe200080f0e3f */
[----:B---3--:R-:W-:Y:S11]  /*01d0*/  @P2 BRA `(.L_x_1) ;  /* 0x0000000000182947 */ /* 0x008ff60003800000 */
[----:B------:R-:W1:Y:S01]  /*01e0*/  LDS R3, [UR12+0x8] ;  /* 0x0000080cff037984 */ /* 0x000e620008000800 */
[----:B------:R-:W2:Y:S01]  /*01f0*/  LDC.64 R8, c[0x0][0x210] ;  /* 0x00008400ff087b82 */ /* 0x000ea20000000a00 */
[----:B------:R-:W-:Y:S02]  /*0200*/  IMAD.MOV.U32 R4, RZ, RZ, 0x70 ;  /* 0x00000070ff047424 */ /* 0x000fe400078e00ff */
[----:B--2---:R2:W-:Y:S03]  /*0210*/  STS.64 [UR12], R8 ;  /* 0x00000008ff007988 */ /* 0x0045e60008000a0c */
[----:B-1----:R-:W-:-:S05]  /*0220*/  LOP3.LUT R3, R3, 0x10, R4, 0xd8, !PT ;  /* 0x0000001003037812 */ /* 0x002fca00078ed804 */
[----:B------:R2:W-:Y:S02]  /*0230*/  STS [UR12+0x8], R3 ;  /* 0x00000803ff007988 */ /* 0x0005e4000800080c */
.L_x_1:
[----:B------:R-:W-:Y:S05]  /*0240*/  BSYNC B0 ;  /* 0x0000000000007941 */ /* 0x000fea0003800000 */
.L_x_0:
[----:B------:R-:W-:Y:S04]  /*0250*/  BSSY B0, `(.L_x_2) ;  /* 0x000000a000007945 */ /* 0x000fe80003800000 */
[----:B------:R-:W-:Y:S05]  /*0260*/  @P2 BRA `(.L_x_3) ;  /* 0x0000000000202947 */ /* 0x000fea0003800000 */
[----:B--2---:R-:W1:Y:S01]  /*0270*/  LDS R3, [UR12+0x34] ;  /* 0x0000340cff037984 */ /* 0x004e620008000800 */
[----:B------:R-:W-:Y:S02]  /*0280*/  IMAD.MOV.U32 R4, RZ, RZ, 0x1f000000 ;  /* 0x1f000000ff047424 */ /* 0x000fe400078e00ff */
[----:B------:R-:W-:Y:S01]  /*0290*/  @!P2 IMAD.MOV.U32 R5, RZ, RZ, 0x3f ;  /* 0x0000003fff05a424 */ /* 0x000fe200078e00ff */
[----:B------:R-:W2:Y:S02]  /*02a0*/  @!P2 LDS R8, [UR12+0x38] ;  /* 0x0000380cff08a984 */ /* 0x000ea40008000800 */
[----:B-1----:R-:W-:Y:S02]  /*02b0*/  LOP3.LUT R3, R3, 0xff000000, R4, 0xb8, !PT ;  /* 0xff00000003037812 */ /* 0x002fe400078eb804 */
[----:B--2---:R-:W-:-:S03]  /*02c0*/  @!P2 LOP3.LUT R4, R8, 0xff, R5, 0xb8, !PT ;  /* 0x000000ff0804a812 */ /* 0x004fc600078eb805 */
[----:B------:R1:W-:Y:S04]  /*02d0*/  STS [UR12+0x34], R3 ;  /* 0x00003403ff007988 */ /* 0x0003e8000800080c */
[----:B------:R1:W-:Y:S02]  /*02e0*/  @!P2 STS [UR12+0x38], R4 ;  /* 0x00003804ff00a988 */ /* 0x0003e4000800080c */
.L_x_3:
[----:B------:R-:W-:Y:S05]  /*02f0*/  BSYNC B0 ;  /* 0x0000000000007941 */ /* 0x000fea0003800000 */
.L_x_2:
[----:B------:R-:W-:Y:S04]  /*0300*/  BSSY B0, `(.L_x_4) ;  /* 0x000000e000007945 */ /* 0x000fe80003800000 */
[----:B------:R-:W-:Y:S05]  /*0310*/  @P2 BRA `(.L_x_5) ;  /* 0x0000000000302947 */ /* 0x000fea0003800000 */
[----:B-1----:R-:W1:Y:S01]  /*0320*/  LDS R4, [UR12+0x34] ;  /* 0x0000340cff047984 */ /* 0x002e620008000800 */
[----:B------:R-:W3:Y:S03]  /*0330*/  LDC.64 R10, c[0x0][0x238] ;  /* 0x00008e00ff0a7b82 */ /* 0x000ee60000000a00 */
[----:B--2---:R-:W2:Y:S01]  /*0340*/  LDS R3, [UR12+0x1c] ;  /* 0x00001c0cff037984 */ /* 0x004ea20008000800 */
[C---:B---3--:R-:W-:Y:S01]  /*0350*/  SHF.L.U64.HI R8, R10.reuse, 0x1, R11 ;  /* 0x000000010a087819 */ /* 0x048fe2000001020b */
[----:B------:R-:W-:-:S03]  /*0360*/  IMAD.SHL.U32 R5, R10, 0x2, RZ ;  /* 0x000000020a057824 */ /* 0x000fc600078e00ff */
[--C-:B------:R-:W-:Y:S02]  /*0370*/  SHF.R.U32.HI R10, RZ, 0x4, R8.reuse ;  /* 0x00000004ff0a7819 */ /* 0x100fe40000011608 */
[----:B------:R-:W-:-:S05]  /*0380*/  SHF.R.U64 R5, R5, 0x4, R8 ;  /* 0x0000000405057819 */ /* 0x000fca0000001208 */
[----:B------:R3:W-:Y:S01]  /*0390*/  STS [UR12+0xc], R5 ;  /* 0x00000c05ff007988 */ /* 0x0007e2000800080c */
[----:B-1----:R-:W-:Y:S02]  /*03a0*/  LOP3.LUT R4, R4, 0x7, RZ, 0xb8, !PT ;  /* 0x0000000704047812 */ /* 0x002fe400078eb8ff */
[----:B--2---:R-:W-:-:S03]  /*03b0*/  LOP3.LUT R3, R3, 0xf, R10, 0xb8, !PT ;  /* 0x0000000f03037812 */ /* 0x004fc600078eb80a */
[----:B------:R3:W-:Y:S04]  /*03c0*/  STS [UR12+0x34], R4 ;  /* 0x00003404ff007988 */ /* 0x0007e8000800080c */
[----:B------:R3:W-:Y:S02]  /*03d0*/  STS [UR12+0x1c], R3 ;  /* 0x00001c03ff007988 */ /* 0x0007e4000800080c */
.L_x_5:
[----:B------:R-:W-:Y:S05]  /*03e0*/  BSYNC B0 ;  /* 0x0000000000007941 */ /* 0x000fea0003800000 */
.L_x_4:
[----:B------:R-:W-:Y:S04]  /*03f0*/  BSSY B1, `(.L_x_6) ;  /* 0x000001b000017945 */ /* 0x000fe80003800000 */
[----:B------:R-:W-:Y:S01]  /*0400*/  BSSY B0, `(.L_x_7) ;  /* 0x0000016000007945 */ /* 0x000fe20003800000 */
[----:B--2---:R-:W-:-:S03]  /*0410*/  IMAD.MOV.U32 R8, RZ, RZ, RZ ;  /* 0x000000ffff087224 */ /* 0x004fc600078e00ff */
[----:B------:R-:W-:Y:S05]  /*0420*/  @P2 BRA `(.L_x_8) ;  /* 0x0000000000202947 */ /* 0x000fea0003800000 */
[----:B-1-3--:R-:W1:Y:S02]  /*0430*/  LDS R3, [UR12+0x34] ;  /* 0x0000340cff037984 */ /* 0x00ae640008000800 */
[----:B-1----:R-:W-:-:S05]  /*0440*/  LOP3.LUT R3, R3, 0x38, RZ, 0xb8, !PT ;  /* 0x0000003803037812 */ /* 0x002fca00078eb8ff */
[----:B------:R1:W-:Y:S01]  /*0450*/  STS [UR12+0x34], R3 ;  /* 0x00003403ff007988 */ /* 0x0003e2000800080c */
[----:B------:R-:W-:Y:S05]  /*0460*/  @P2 BRA `(.L_x_9) ;  /* 0x0000000000202947 */ /* 0x000fea0003800000 */
[----:B-1----:R-:W1:Y:S01]  /*0470*/  LDS R3, [UR12+0x8] ;  /* 0x0000080cff037984 */ /* 0x002e620008000800 */
[----:B------:R-:W-:-:S05]  /*0480*/  IMAD.MOV.U32 R4, RZ, RZ, 0x780 ;  /* 0x00000780ff047424 */ /* 0x000fca00078e00ff */
[----:B-1----:R-:W-:-:S05]  /*0490*/  LOP3.LUT R3, R3, 0x300, R4, 0xd8, !PT ;  /* 0x0000030003037812 */ /* 0x002fca00078ed804 */
[----:B------:R2:W-:Y:S02]  /*04a0*/  STS [UR12+0x8], R3 ;  /* 0x00000803ff007988 */ /* 0x0005e4000800080c */
.L_x_8:
[----:B------:R-:W-:Y:S05]  /*04b0*/  @P2 BRA `(.L_x_10) ;  /* 0x0000000000282947 */ /* 0x000fea0003800000 */
[----:B-123--:R-:W1:Y:S02]  /*04c0*/  LDS R3, [UR12+0x8] ;  /* 0x0000080cff037984 */ /* 0x00ee640008000800 */
[----:B-1----:R-:W-:-:S05]  /*04d0*/  LOP3.LUT R3, R3, 0x1800, RZ, 0xb8, !PT ;  /* 0x0000180003037812 */ /* 0x002fca00078eb8ff */
[----:B------:R2:W-:Y:S02]  /*04e0*/  STS [UR12+0x8], R3 ;  /* 0x00000803ff007988 */ /* 0x0005e4000800080c */
.L_x_9:
[----:B------:R-:W-:Y:S05]  /*04f0*/  @P2 BREAK B0 ;  /* 0x0000000000002942 */ /* 0x000fea0003800000 */
[----:B------:R-:W-:Y:S05]  /*0500*/  @P2 BRA `(.L_x_11) ;  /* 0x0000000000242947 */ /* 0x000fea0003800000 */
[----:B------:R-:W3:Y:S01]  /*0510*/  LDS R4, [UR12+0x8] ;  /* 0x0000080cff047984 */ /* 0x000ee20008000800 */
[----:B-12---:R-:W-:-:S05]  /*0520*/  IMAD.MOV.U32 R3, RZ, RZ, 0x6000 ;  /* 0x00006000ff037424 */ /* 0x006fca00078e00ff */
[----:B---3--:R-:W-:-:S04]  /*0530*/  LOP3.LUT R3, R4, 0x4000, R3, 0xd8, !PT ;  /* 0x0000400004037812 */ /* 0x008fc800078ed803 */
[----:B------:R-:W-:-:S05]  /*0540*/  LOP3.LUT R3, R3, 0x400000, RZ, 0xb8, !PT ;  /* 0x0040000003037812 */ /* 0x000fca00078eb8ff */
[----:B------:R4:W-:Y:S02]  /*0550*/  STS [UR12+0x8], R3 ;  /* 0x00000803ff007988 */ /* 0x0009e4000800080c */
.L_x_10:
[----:B------:R-:W-:Y:S05]  /*0560*/  BSYNC B0 ;  /* 0x0000000000007941 */ /* 0x000fea0003800000 */
.L_x_7:
[----:B-1234-:R-:W1:Y:S02]  /*0570*/  @!P2 LDS R3, [UR12+0x8] ;  /* 0x0000080cff03a984 */ /* 0x01ee640008000800 */
[----:B-1----:R-:W-:-:S05]  /*0580*/  @!P2 LOP3.LUT R3, R3, 0x8000, RZ, 0xb8, !PT ;  /* 0x000080000303a812 */ /* 0x002fca00078eb8ff */
[----:B------:R3:W-:Y:S02]  /*0590*/  @!P2 STS [UR12+0x8], R3 ;  /* 0x00000803ff00a988 */ /* 0x0007e4000800080c */
.L_x_11:
[----:B------:R-:W-:Y:S05]  /*05a0*/  BSYNC B1 ;  /* 0x0000000000017941 */ /* 0x000fea0003800000 */
.L_x_6:
[----:B------:R-:W-:Y:S05]  /*05b0*/  WARPSYNC.ALL ;  /* 0x0000000000007948 */ /* 0x000fea0003800000 */
[----:B------:R-:W4:Y:S02]  /*05c0*/  LDC R7, c[0x0][0x22c] ;  /* 0x00008b00ff077b82 */ /* 0x000f240000000800 */
[----:B----4-:R-:W-:Y:S01]  /*05d0*/  VIADD R7, R7, 0xffffffff ;  /* 0xffffffff07077836 */ /* 0x010fe20000000000 */
[----:B------:R-:W-:Y:S06]  /*05e0*/  @P0 BRA `(.L_x_12) ;  /* 0x0000000000280947 */ /* 0x000fec0003800000 */
[----:B-123--:R-:W1:Y:S01]  /*05f0*/  S2R R3, SR_LANEID ;  /* 0x0000000000037919 */ /* 0x00ee620000000000 */
[----:B------:R-:W-:Y:S05]  /*0600*/  WARPSYNC.ALL ;  /* 0x0000000000007948 */ /* 0x000fea0003800000 */
[----:B-1----:R-:W-:-:S05]  /*0610*/  IMAD.SHL.U32 R3, R3, 0x4, RZ ;  /* 0x0000000403037824 */ /* 0x002fca00078e00ff */
[----:B------:R-:W1:Y:S01]  /*0620*/  LDS R9, [R3+UR12] ;  /* 0x0000000c03097984 */ /* 0x000e620008000800 */
[----:B------:R-:W-:-:S05]  /*0630*/  IADD3 R4, P1, R3, UR14, RZ ;  /* 0x0000000e03047c10 */ /* 0x000fca000ff3e0ff */
[----:B------:R-:W-:-:S05]  /*0640*/  IMAD.X R5, RZ, RZ, UR15, P1 ;  /* 0x0000000fff057e24 */ /* 0x000fca00088e06ff */
[----:B-1----:R4:W5:Y:S01]  /*0650*/  ATOMG.E.EXCH.STRONG.GPU PT, RZ, [R4], R9 ;  /* 0x0000000904ff73a8 */ /* 0x00296200041ee100 */
[----:B------:R-:W-:-:S04]  /*0660*/  DEPBAR {5,4,3,2,1,0} ;  /* 0x0000003f0000791a */ /* 0x000fc80000000000 */
[----:B------:R4:W-:Y:S01]  /*0670*/  UTMACCTL.IV [UR14] ;  /* 0x000000000e0079b9 */ /* 0x0009e20008000000 */
[----:B------:R-:W-:Y:S01]  /*0680*/  NOP ;  /* 0x0000000000007918 */ /* 0x000fe20000000000 */
.L_x_12:
[----:B------:R-:W-:Y:S05]  /*0690*/  @P0 BRA `(.L_x_13) ;  /* 0x00000000000c0947 */ /* 0x000fea0003800000 */
[----:B------:R0:W-:Y:S01]  /*06a0*/  UTMACMDFLUSH ;  /* 0x00000000000079b7 */ /* 0x0001e20000000000 */
[----:B------:R-:W-:Y:S05]  /*06b0*/  @P0 BRA `(.L_x_13) ;  /* 0x0000000000040947 */ /* 0x000fea0003800000 */
[----:B------:R-:W-:-:S04]  /*06c0*/  DEPBAR.LE SB0, 0x0 ;  /* 0x000080000000791a */ /* 0x000fc80000000000 */
.L_x_13:
[----:B------:R-:W-:Y:S05]  /*06d0*/  WARPSYNC.ALL ;  /* 0x0000000000007948 */ /* 0x000fea0003800000 */
[----:B-----5:R-:W-:Y:S06]  /*06e0*/  BAR.SYNC.DEFER_BLOCKING 0x0 ;  /* 0x0000000000007b1d */ /* 0x020fec0000010000 */
[----:B------:R-:W-:Y:S02]  /*06f0*/  BSSY B1, `(.L_x_14) ;  /* 0x000000b000017945 */ /* 0x000fe40003800000 */
[----:B------:R-:W-:Y:S06]  /*0700*/  BAR.SYNC.DEFER_BLOCKING 0x0 ;  /* 0x0000000000007b1d */ /* 0x000fec0000010000 */
[----:B------:R5:W-:Y:S01]  /*0710*/  @!P0 STS [R15], RZ ;  /* 0x000000ff0f008388 */ /* 0x000be20000000800 */
[----:B------:R-:W-:Y:S01]  /*0720*/  NOP ;  /* 0x0000000000007918 */ /* 0x000fe20000000000 */
[----:B------:R-:W-:Y:S05]  /*0730*/  @P2 BRA `(.L_x_15) ;  /* 0x0000000000182947 */ /* 0x000fea0003800000 */
[----:B-123--:R-:W1:Y:S01]  /*0740*/  LDS R3, [UR12+0x8] ;  /* 0x0000080cff037984 */ /* 0x00ee620008000800 */
[----:B------:R-:W2:Y:S01]  /*0750*/  LDC.64 R10, c[0x0][0x218] ;  /* 0x00008600ff0a7b82 */ /* 0x000ea20000000a00 */
[----:B----4-:R-:W-:Y:S02]  /*0760*/  IMAD.MOV.U32 R4, RZ, RZ, 0x70 ;  /* 0x00000070ff047424 */ /* 0x010fe400078e00ff */
[----:B--2---:R2:W-:Y:S03]  /*0770*/  STS.64 [UR12], R10 ;  /* 0x0000000aff007988 */ /* 0x0045e60008000a0c */
[----:B-1----:R-:W-:-:S05]  /*0780*/  LOP3.LUT R3, R3, 0x10, R4, 0xd8, !PT ;  /* 0x0000001003037812 */ /* 0x002fca00078ed804 */
[----:B------:R2:W-:Y:S02]  /*0790*/  STS [UR12+0x8], R3 ;  /* 0x00000803ff007988 */ /* 0x0005e4000800080c */
.L_x_15:
[----:B----4-:R-:W-:Y:S05]  /*07a0*/  BSYNC B1 ;  /* 0x0000000000017941 */ /* 0x010fea0003800000 */
.L_x_14:
[----:B------:R-:W-:Y:S04]  /*07b0*/  BSSY B1, `(.L_x_16) ;  /* 0x000000a000017945 */ /* 0x000fe80003800000 */
[----:B------:R-:W-:Y:S05]  /*07c0*/  @P2 BRA `(.L_x_17) ;  /* 0x0000000000202947 */ /* 0x000fea0003800000 */
[----:B-123--:R-:W1:Y:S01]  /*07d0*/  LDS R3, [UR12+0x34] ;  /* 0x0000340cff037984 */ /* 0x00ee620008000800 */
[----:B------:R-:W-:Y:S02]  /*07e0*/  IMAD.MOV.U32 R4, RZ, RZ, 0x3f000000 ;  /* 0x3f000000ff047424 */ /* 0x000fe400078e00ff */
[----:B------:R-:W-:Y:S01]  /*07f0*/  @!P2 IMAD.MOV.U32 R5, RZ, RZ, 0x1f ;  /* 0x0000001fff05a424 */ /* 0x000fe200078e00ff */
[----:B------:R-:W2:Y:S02]  /*0800*/  @!P2 LDS R10, [UR12+0x38] ;  /* 0x0000380cff0aa984 */ /* 0x000ea40008000800 */
[----:B-1----:R-:W-:Y:S02]  /*0810*/  LOP3.LUT R3, R3, 0xff000000, R4, 0xb8, !PT ;  /* 0xff00000003037812 */ /* 0x002fe400078eb804 */
[----:B--2---:R-:W-:-:S03]  /*0820*/  @!P2 LOP3.LUT R4, R10, 0xff, R5, 0xb8, !PT ;  /* 0x000000ff0a04a812 */ /* 0x004fc600078eb805 */
[----:B------:R4:W-:Y:S04]  /*0830*/  STS [UR12+0x34], R3 ;  /* 0x00003403ff007988 */ /* 0x0009e8000800080c */
[----:B------:R4:W-:Y:S02]  /*0840*/  @!P2 STS [UR12+0x38], R4 ;  /* 0x00003804ff00a988 */ /* 0x0009e4000800080c */
.L_x_17:
[----:B------:R-:W-:Y:S05]  /*0850*/  BSYNC B1 ;  /* 0x0000000000017941 */ /* 0x000fea0003800000 */
.L_x_16:
[----:B------:R-:W-:Y:S04]  /*0860*/  BSSY B1, `(.L_x_18) ;  /* 0x0000004000017945 */ /* 0x000fe80003800000 */
[----:B------:R-:W-:Y:S05]  /*0870*/  @P2 BRA `(.L_x_19) ;  /* 0x0000000000082947 */ /* 0x000fea0003800000 */
[----:B------:R1:W-:Y:S04]  /*0880*/  STS [UR12+0x24], R12 ;  /* 0x0000240cff007988 */ /* 0x0003e8000800080c */
[----:B------:R1:W-:Y:S02]  /*0890*/  STS [UR12+0x20], R7 ;  /* 0x00002007ff007988 */ /* 0x0003e4000800080c */
.L_x_19:
[----:B------:R-:W-:Y:S05]  /*08a0*/  BSYNC B1 ;  /* 0x0000000000017941 */ /* 0x000fea0003800000 */
.L_x_18:
[----:B------:R-:W-:Y:S04]  /*08b0*/  BSSY B1, `(.L_x_20) ;  /* 0x000000e000017945 */ /* 0x000fe80003800000 */
[----:B------:R-:W-:Y:S05]  /*08c0*/  @P2 BRA `(.L_x_21) ;  /* 0x0000000000302947 */ /* 0x000fea0003800000 */
[----:B----4-:R-:W4:Y:S01]  /*08d0*/  LDS R4, [UR12+0x34] ;  /* 0x0000340cff047984 */ /* 0x010f220008000800 */
[----:B-1----:R-:W1:Y:S03]  /*08e0*/  LDC.64 R12, c[0x0][0x240] ;  /* 0x00009000ff0c7b82 */ /* 0x002e660000000a00 */
[----:B--23--:R-:W2:Y:S01]  /*08f0*/  LDS R3, [UR12+0x1c] ;  /* 0x00001c0cff037984 */ /* 0x00cea20008000800 */
[C---:B-1----:R-:W-:Y:S01]  /*0900*/  SHF.L.U64.HI R10, R12.reuse, 0x1, R13 ;  /* 0x000000010c0a7819 */ /* 0x042fe2000001020d */
[----:B------:R-:W-:-:S03]  /*0910*/  IMAD.SHL.U32 R5, R12, 0x2, RZ ;  /* 0x000000020c057824 */ /* 0x000fc600078e00ff */
[--C-:B------:R-:W-:Y:S02]  /*0920*/  SHF.R.U32.HI R12, RZ, 0x4, R10.reuse ;  /* 0x00000004ff0c7819 */ /* 0x100fe4000001160a */
[----:B------:R-:W-:-:S05]  /*0930*/  SHF.R.U64 R5, R5, 0x4, R10 ;  /* 0x0000000405057819 */ /* 0x000fca000000120a */
[----:B------:R1:W-:Y:S01]  /*0940*/  STS [UR12+0xc], R5 ;  /* 0x00000c05ff007988 */ /* 0x0003e2000800080c */
[----:B----4-:R-:W-:Y:S02]  /*0950*/  LOP3.LUT R4, R4, 0x7, RZ, 0xb8, !PT ;  /* 0x0000000704047812 */ /* 0x010fe400078eb8ff */
[----:B--2---:R-:W-:-:S03]  /*0960*/  LOP3.LUT R3, R3, 0xf, R12, 0xb8, !PT ;  /* 0x0000000f03037812 */ /* 0x004fc600078eb80c */
[----:B------:R1:W-:Y:S04]  /*0970*/  STS [UR12+0x34], R4 ;  /* 0x00003404ff007988 */ /* 0x0003e8000800080c */
[----:B------:R1:W-:Y:S02]  /*0980*/  STS [UR12+0x1c], R3 ;  /* 0x00001c03ff007988 */ /* 0x0003e4000800080c */
.L_x_21:
[----:B------:R-:W-:Y:S05]  /*0990*/  BSYNC B1 ;  /* 0x0000000000017941 */ /* 0x000fea0003800000 */
.L_x_20:
[----:B------:R-:W-:Y:S04]  /*09a0*/  BSSY B2, `(.L_x_22) ;  /* 0x000001a000027945 */ /* 0x000fe80003800000 */
[----:B------:R-:W-:Y:S04]  /*09b0*/  BSSY B1, `(.L_x_23) ;  /* 0x0000015000017945 */ /* 0x000fe80003800000 */
[----:B------:R-:W-:Y:S05]  /*09c0*/  @P2 BRA `(.L_x_24) ;  /* 0x0000000000202947 */ /* 0x000fea0003800000 */
[----:B-1234-:R-:W1:Y:S02]  /*09d0*/  LDS R3, [UR12+0x34] ;  /* 0x0000340cff037984 */ /* 0x01ee640008000800 */
[----:B-1----:R-:W-:-:S05]  /*09e0*/  LOP3.LUT R3, R3, 0x38, RZ, 0xb8, !PT ;  /* 0x0000003803037812 */ /* 0x002fca00078eb8ff */
[----:B------:R1:W-:Y:S01]  /*09f0*/  STS [UR12+0x34], R3 ;  /* 0x00003403ff007988 */ /* 0x0003e2000800080c */
[----:B------:R-:W-:Y:S05]  /*0a00*/  @P2 BRA `(.L_x_25) ;  /* 0x0000000000202947 */ /* 0x000fea0003800000 */
[----:B-1----:R-:W1:Y:S01]  /*0a10*/  LDS R3, [UR12+0x8] ;  /* 0x0000080cff037984 */ /* 0x002e620008000800 */
[----:B------:R-:W-:-:S05]  /*0a20*/  IMAD.MOV.U32 R4, RZ, RZ, 0x780 ;  /* 0x00000780ff047424 */ /* 0x000fca00078e00ff */
[----:B-1----:R-:W-:-:S05]  /*0a30*/  LOP3.LUT R3, R3, 0x300, R4, 0xd8, !PT ;  /* 0x0000030003037812 */ /* 0x002fca00078ed804 */
[----:B------:R1:W-:Y:S02]  /*0a40*/  STS [UR12+0x8], R3 ;  /* 0x00000803ff007988 */ /* 0x0003e4000800080c */
.L_x_24:
[----:B------:R-:W-:Y:S05]  /*0a50*/  @P2 BRA `(.L_x_26) ;  /* 0x0000000000282947 */ /* 0x000fea0003800000 */
[----:B-1234-:R-:W1:Y:S02]  /*0a60*/  LDS R3, [UR12+0x8] ;  /* 0x0000080cff037984 */ /* 0x01ee640008000800 */
[----:B-1----:R-:W-:-:S05]  /*0a70*/  LOP3.LUT R3, R3, 0x1800, RZ, 0xb8, !PT ;  /* 0x0000180003037812 */ /* 0x002fca00078eb8ff */
[----:B------:R2:W-:Y:S02]  /*0a80*/  STS [UR12+0x8], R3 ;  /* 0x00000803ff007988 */ /* 0x0005e4000800080c */
.L_x_25:
[----:B------:R-:W-:Y:S05]  /*0a90*/  @P2 BREAK B1 ;  /* 0x0000000000012942 */ /* 0x000fea0003800000 */
[----:B------:R-:W-:Y:S05]  /*0aa0*/  @P2 BRA `(.L_x_27) ;  /* 0x0000000000242947 */ /* 0x000fea0003800000 */
[----:B-12---:R-:W1:Y:S01]  /*0ab0*/  LDS R3, [UR12+0x8] ;  /* 0x0000080cff037984 */ /* 0x006e620008000800 */
[----:B------:R-:W-:-:S05]  /*0ac0*/  IMAD.MOV.U32 R4, RZ, RZ, 0x6000 ;  /* 0x00006000ff047424 */ /* 0x000fca00078e00ff */
[----:B-1----:R-:W-:-:S04]  /*0ad0*/  LOP3.LUT R3, R3, 0x6000, R4, 0xd8, !PT ;  /* 0x0000600003037812 */ /* 0x002fc800078ed804 */
[----:B------:R-:W-:-:S05]  /*0ae0*/  LOP3.LUT R3, R3, 0x400000, RZ, 0xb8, !PT ;  /* 0x0040000003037812 */ /* 0x000fca00078eb8ff */
[----:B------:R1:W-:Y:S02]  /*0af0*/  STS [UR12+0x8], R3 ;  /* 0x00000803ff007988 */ /* 0x0003e4000800080c */
.L_x_26:
[----:B------:R-:W-:Y:S05]  /*0b00*/  BSYNC B1 ;  /* 0x0000000000017941 */ /* 0x000fea0003800000 */
.L_x_23:
[----:B-1234-:R-:W1:Y:S02]  /*0b10*/  @!P2 LDS R3, [UR12+0x8] ;  /* 0x0000080cff03a984 */ /* 0x01ee640008000800 */
[----:B-1----:R-:W-:-:S05]  /*0b20*/  @!P2 LOP3.LUT R3, R3, 0x8000, RZ, 0xb8, !PT ;  /* 0x000080000303a812 */ /* 0x002fca00078eb8ff */
[----:B------:R3:W-:Y:S02]  /*0b30*/  @!P2 STS [UR12+0x8], R3 ;  /* 0x00000803ff00a988 */ /* 0x0007e4000800080c */
.L_x_27:
[----:B------:R-:W-:Y:S05]  /*0b40*/  BSYNC B2 ;  /* 0x0000000000027941 */ /* 0x000fea0003800000 */
.L_x_22:
[----:B------:R-:W-:Y:S05]  /*0b50*/  WARPSYNC.ALL ;  /* 0x0000000000007948 */ /* 0x000fea0003800000 */
[----:B------:R-:W-:-:S04]  /*0b60*/  UIADD3 UR17, UR4, 0x80, URZ ;  /* 0x0000008004117890 */ /* 0x000fc8000fffe03f */
[----:B------:R-:W-:-:S04]  /*0b70*/  UIADD3 UR16, UP0, UR17, UR6, URZ ;  /* 0x0000000611107290 */ /* 0x000fc8000ff1e03f */
[----:B------:R-:W-:Y:S01]  /*0b80*/  ULEA.HI.X.SX32 UR17, UR17, UR7, 0x1, UP0 ;  /* 0x0000000711117291 */ /* 0x000fe200080f0e3f */
[----:B------:R-:W-:Y:S11]  /*0b90*/  @P0 BRA `(.L_x_28) ;  /* 0x0000000000280947 */ /* 0x000ff60003800000 */
[----:B-123--:R-:W1:Y:S01]  /*0ba0*/  S2R R3, SR_LANEID ;  /* 0x0000000000037919 */ /* 0x00ee620000000000 */
[----:B------:R-:W-:Y:S05]  /*0bb0*/  WARPSYNC.ALL ;  /* 0x0000000000007948 */ /* 0x000fea0003800000 */
[----:B-1----:R-:W-:-:S05]  /*0bc0*/  IMAD.SHL.U32 R9, R3, 0x4, RZ ;  /* 0x0000000403097824 */ /* 0x002fca00078e00ff */
[----:B------:R-:W1:Y:S01]  /*0bd0*/  LDS R3, [R9+UR12] ;  /* 0x0000000c09037984 */ /* 0x000e620008000800 */
[----:B------:R-:W-:-:S05]  /*0be0*/  IADD3 R4, P1, R9, UR16, RZ ;  /* 0x0000001009047c10 */ /* 0x000fca000ff3e0ff */
[----:B------:R-:W-:-:S05]  /*0bf0*/  IMAD.X R5, RZ, RZ, UR17, P1 ;  /* 0x00000011ff057e24 */ /* 0x000fca00088e06ff */
[----:B-1----:R4:W2:Y:S01]  /*0c00*/  ATOMG.E.EXCH.STRONG.GPU PT, RZ, [R4], R3 ;  /* 0x0000000304ff73a8 */ /* 0x0028a200041ee100 */
[----:B------:R-:W-:-:S04]  /*0c10*/  DEPBAR {5,4,3,2,1,0} ;  /* 0x0000003f0000791a */ /* 0x000fc80000000000 */
[----:B------:R4:W-:Y:S01]  /*0c20*/  UTMACCTL.IV [UR16] ;  /* 0x00000000100079b9 */ /* 0x0009e20008000000 */
[----:B------:R-:W-:Y:S01]  /*0c30*/  NOP ;  /* 0x0000000000007918 */ /* 0x000fe20000000000 */
.L_x_28:
[----:B------:R-:W-:Y:S05]  /*0c40*/  @P0 BRA `(.L_x_29) ;  /* 0x00000000000c0947 */ /* 0x000fea0003800000 */
[----:B------:R0:W-:Y:S01]  /*0c50*/  UTMACMDFLUSH ;  /* 0x00000000000079b7 */ /* 0x0001e20000000000 */
[----:B------:R-:W-:Y:S05]  /*0c60*/  @P0 BRA `(.L_x_29) ;  /* 0x0000000000040947 */ /* 0x000fea0003800000 */
[----:B------:R-:W-:-:S04]  /*0c70*/  DEPBAR.LE SB0, 0x0 ;  /* 0x000080000000791a */ /* 0x000fc80000000000 */
.L_x_29:
[----:B------:R-:W-:Y:S05]  /*0c80*/  WARPSYNC.ALL ;  /* 0x0000000000007948 */ /* 0x000fea0003800000 */
[----:B--2---:R-:W-:Y:S06]  /*0c90*/  BAR.SYNC.DEFER_BLOCKING 0x0 ;  /* 0x0000000000007b1d */ /* 0x004fec0000010000 */
[----:B------:R-:W-:Y:S02]  /*0ca0*/  BSSY B2, `(.L_x_30) ;  /* 0x000000b000027945 */ /* 0x000fe40003800000 */
[----:B------:R-:W-:Y:S06]  /*0cb0*/  BAR.SYNC.DEFER_BLOCKING 0x0 ;  /* 0x0000000000007b1d */ /* 0x000fec0000010000 */
[----:B------:R2:W-:Y:S01]  /*0cc0*/  @!P0 STS [R15], RZ ;  /* 0x000000ff0f008388 */ /* 0x0005e20000000800 */
[----:B------:R-:W-:Y:S01]  /*0cd0*/  NOP ;  /* 0x0000000000007918 */ /* 0x000fe20000000000 */
[----:B------:R-:W-:Y:S05]  /*0ce0*/  @P2 BRA `(.L_x_31) ;  /* 0x0000000000182947 */ /* 0x000fea0003800000 */
[----:B-1-34-:R-:W1:Y:S01]  /*0cf0*/  LDS R3, [UR12+0x8] ;  /* 0x0000080cff037984 */ /* 0x01ae620008000800 */
[----:B------:R-:W3:Y:S01]  /*0d00*/  LDC.64 R10, c[0x0][0x220] ;  /* 0x00008800ff0a7b82 */ /* 0x000ee20000000a00 */
[----:B------:R-:W-:Y:S02]  /*0d10*/  IMAD.MOV.U32 R4, RZ, RZ, 0x70 ;  /* 0x00000070ff047424 */ /* 0x000fe400078e00ff */
[----:B---3--:R3:W-:Y:S03]  /*0d20*/  STS.64 [UR12], R10 ;  /* 0x0000000aff007988 */ /* 0x0087e60008000a0c */
[----:B-1----:R-:W-:-:S05]  /*0d30*/  LOP3.LUT R3, R3, 0x10, R4, 0xd8, !PT ;  /* 0x0000001003037812 */ /* 0x002fca00078ed804 */
[----:B------:R3:W-:Y:S02]  /*0d40*/  STS [UR12+0x8], R3 ;  /* 0x00000803ff007988 */ /* 0x0007e4000800080c */
.L_x_31:
[----:B----4-:R-:W-:Y:S05]  /*0d50*/  BSYNC B2 ;  /* 0x0000000000027941 */ /* 0x010fea0003800000 */
.L_x_30:
[----:B------:R-:W-:Y:S04]  /*0d60*/  BSSY B3, `(.L_x_32) ;  /* 0x0000011000037945 */ /* 0x000fe80003800000 */
[----:B------:R-:W-:Y:S04]  /*0d70*/  BSSY B2, `(.L_x_33) ;  /* 0x000000e000027945 */ /* 0x000fe80003800000 */
[----:B------:R-:W-:Y:S05]  /*0d80*/  @P2 BRA `(.L_x_34) ;  /* 0x0000000000242947 */ /* 0x000fea0003800000 */
[----:B-1-3--:R-:W1:Y:S01]  /*0d90*/  LDS R3, [UR12+0x34] ;  /* 0x0000340cff037984 */ /* 0x00ae620008000800 */
[----:B------:R-:W-:-:S05]  /*0da0*/  IMAD.MOV.U32 R4, RZ, RZ, 0x3f000000 ;  /* 0x3f000000ff047424 */ /* 0x000fca00078e00ff */
[----:B-1----:R-:W-:-:S05]  /*0db0*/  LOP3.LUT R3, R3, 0xff000000, R4, 0xb8, !PT ;  /* 0xff00000003037812 */ /* 0x002fca00078eb804 */
[----:B------:R1:W-:Y:S01]  /*0dc0*/  STS [UR12+0x34], R3 ;  /* 0x00003403ff007988 */ /* 0x0003e2000800080c */
[----:B------:R-:W-:Y:S05]  /*0dd0*/  @P2 BRA `(.L_x_35) ;  /* 0x00000000001c2947 */ /* 0x000fea0003800000 */
[----:B-1----:R-:W1:Y:S01]  /*0de0*/  LDS R3, [UR12+0x38] ;  /* 0x0000380cff037984 */ /* 0x002e620008000800 */
[----:B------:R-:W-:-:S05]  /*0df0*/  IMAD.MOV.U32 R4, RZ, RZ, 0x3f ;  /* 0x0000003fff047424 */ /* 0x000fca00078e00ff */
[----:B-1----:R-:W-:-:S05]  /*0e00*/  LOP3.LUT R3, R3, 0xff, R4, 0xb8, !PT ;  /* 0x000000ff03037812 */ /* 0x002fca00078eb804 */
[----:B------:R4:W-:Y:S02]  /*0e10*/  STS [UR12+0x38], R3 ;  /* 0x00003803ff007988 */ /* 0x0009e4000800080c */
.L_x_34:
[----:B------:R-:W-:Y:S05]  /*0e20*/  @P2 BREAK B2 ;  /* 0x0000000000022942 */ /* 0x000fea0003800000 */
[----:B------:R-:W-:Y:S05]  /*0e30*/  @P2 BRA `(.L_x_36) ;  /* 0x00000000000c2947 */ /* 0x000fea0003800000 */
[----:B------:R1:W-:Y:S02]  /*0e40*/  STS [UR12+0x20], R7 ;  /* 0x00002007ff007988 */ /* 0x0003e4000800080c */
.L_x_35:
[----:B------:R-:W-:Y:S05]  /*0e50*/  BSYNC B2 ;  /* 0x0000000000027941 */ /* 0x000fea0003800000 */
.L_x_33:
[----:B------:R1:W-:Y:S02]  /*0e60*/  @!P2 STS [UR12+0x24], R2 ;  /* 0x00002402ff00a988 */ /* 0x0003e4000800080c */
.L_x_36:
[----:B------:R-:W-:Y:S05]  /*0e70*/  BSYNC B3 ;  /* 0x0000000000037941 */ /* 0x000fea0003800000 */
.L_x_32:
[----:B------:R-:W-:Y:S05]  /*0e80*/  WARPSYNC.ALL ;  /* 0x0000000000007948 */ /* 0x000fea0003800000 */
[----:B------:R-:W-:Y:S04]  /*0e90*/  BSSY B3, `(.L_x_37) ;  /* 0x000000e000037945 */ /* 0x000fe80003800000 */
[----:B------:R-:W-:Y:S05]  /*0ea0*/  @P2 BRA `(.L_x_38) ;  /* 0x0000000000302947 */ /* 0x000fea0003800000 */
[----:B-1-34-:R-:W1:Y:S01]  /*0eb0*/  LDS R3, [UR12+0x34] ;  /* 0x0000340cff037984 */ /* 0x01ae620008000800 */
[----:B------:R-:W3:Y:S03]  /*0ec0*/  LDC.64 R4, c[0x0][0x248] ;  /* 0x00009200ff047b82 */ /* 0x000ee60000000a00 */
[----:B------:R-:W4:Y:S01]  /*0ed0*/  LDS R2, [UR12+0x1c] ;  /* 0x00001c0cff027984 */ /* 0x000f220008000800 */
[C---:B---3--:R-:W-:Y:S01]  /*0ee0*/  SHF.L.U64.HI R5, R4.reuse, 0x1, R5 ;  /* 0x0000000104057819 */ /* 0x048fe20000010205 */
[----:B------:R-:W-:-:S03]  /*0ef0*/  IMAD.SHL.U32 R4, R4, 0x2, RZ ;  /* 0x0000000204047824 */ /* 0x000fc600078e00ff */
[--C-:B------:R-:W-:Y:S02]  /*0f00*/  SHF.R.U32.HI R7, RZ, 0x4, R5.reuse ;  /* 0x00000004ff077819 */ /* 0x100fe40000011605 */
[----:B------:R-:W-:-:S05]  /*0f10*/  SHF.R.U64 R4, R4, 0x4, R5 ;  /* 0x0000000404047819 */ /* 0x000fca0000001205 */
[----:B------:R3:W-:Y:S01]  /*0f20*/  STS [UR12+0xc], R4 ;  /* 0x00000c04ff007988 */ /* 0x0007e2000800080c */
[----:B-1----:R-:W-:Y:S02]  /*0f30*/  LOP3.LUT R3, R3, 0x7, RZ, 0xb8, !PT ;  /* 0x0000000703037812 */ /* 0x002fe400078eb8ff */
[----:B----4-:R-:W-:-:S03]  /*0f40*/  LOP3.LUT R2, R2, 0xf, R7, 0xb8, !PT ;  /* 0x0000000f02027812 */ /* 0x010fc600078eb807 */
[----:B------:R3:W-:Y:S04]  /*0f50*/  STS [UR12+0x34], R3 ;  /* 0x00003403ff007988 */ /* 0x0007e8000800080c */
[----:B------:R3:W-:Y:S02]  /*0f60*/  STS [UR12+0x1c], R2 ;  /* 0x00001c02ff007988 */ /* 0x0007e4000800080c */
.L_x_38:
[----:B------:R-:W-:Y:S05]  /*0f70*/  BSYNC B3 ;  /* 0x0000000000037941 */ /* 0x000fea0003800000 */
.L_x_37:
[----:B------:R-:W-:Y:S04]  /*0f80*/  BSSY B3, `(.L_x_39) ;  /* 0x000001a000037945 */ /* 0x000fe80003800000 */
[----:B------:R-:W-:Y:S04]  /*0f90*/  BSSY B4, `(.L_x_40) ;  /* 0x0000015000047945 */ /* 0x000fe80003800000 */
[----:B------:R-:W-:Y:S05]  /*0fa0*/  @P2 BRA `(.L_x_41) ;  /* 0x0000000000202947 */ /* 0x000fea0003800000 */
[----:B-1-3--:R-:W1:Y:S02]  /*0fb0*/  LDS R2, [UR12+0x34] ;  /* 0x0000340cff027984 */ /* 0x00ae640008000800 */
[----:B-1----:R-:W-:-:S05]  /*0fc0*/  LOP3.LUT R2, R2, 0x38, RZ, 0xb8, !PT ;  /* 0x0000003802027812 */ /* 0x002fca00078eb8ff */
[----:B------:R1:W-:Y:S01]  /*0fd0*/  STS [UR12+0x34], R2 ;  /* 0x00003402ff007988 */ /* 0x0003e2000800080c */
[----:B------:R-:W-:Y:S05]  /*0fe0*/  @P2 BRA `(.L_x_42) ;  /* 0x0000000000202947 */ /* 0x000fea0003800000 */
[----:B-1----:R-:W1:Y:S01]  /*0ff0*/  LDS R2, [UR12+0x8] ;  /* 0x0000080cff027984 */ /* 0x002e620008000800 */
[----:B----4-:R-:W-:-:S05]  /*1000*/  IMAD.MOV.U32 R3, RZ, RZ, 0x780 ;  /* 0x00000780ff037424 */ /* 0x010fca00078e00ff */
[----:B-1----:R-:W-:-:S05]  /*1010*/  LOP3.LUT R2, R2, 0x300, R3, 0xd8, !PT ;  /* 0x0000030002027812 */ /* 0x002fca00078ed803 */
[----:B------:R1:W-:Y:S02]  /*1020*/  STS [UR12+0x8], R2 ;  /* 0x00000802ff007988 */ /* 0x0003e4000800080c */
.L_x_41:
[----:B------:R-:W-:Y:S05]  /*1030*/  @P2 BRA `(.L_x_43) ;  /* 0x0000000000282947 */ /* 0x000fea0003800000 */
[----:B-1-3--:R-:W1:Y:S02]  /*1040*/  LDS R2, [UR12+0x8] ;  /* 0x0000080cff027984 */ /* 0x00ae640008000800 */
[----:B-1----:R-:W-:-:S05]  /*1050*/  LOP3.LUT R2, R2, 0x1800, RZ, 0xb8, !PT ;  /* 0x0000180002027812 */ /* 0x002fca00078eb8ff */
[----:B------:R3:W-:Y:S02]  /*1060*/  STS [UR12+0x8], R2 ;  /* 0x00000802ff007988 */ /* 0x0007e4000800080c */
.L_x_42:
[----:B------:R-:W-:Y:S05]  /*1070*/  @P2 BREAK B4 ;  /* 0x0000000000042942 */ /* 0x000fea0003800000 */
[----:B------:R-:W-:Y:S05]  /*1080*/  @P2 BRA `(.L_x_44) ;  /* 0x0000000000242947 */ /* 0x000fea0003800000 */
[----:B-1-3--:R-:W1:Y:S01]  /*1090*/  LDS R2, [UR12+0x8] ;  /* 0x0000080cff027984 */ /* 0x00ae620008000800 */
[----:B----4-:R-:W-:-:S05]  /*10a0*/  IMAD.MOV.U32 R3, RZ, RZ, 0x6000 ;  /* 0x00006000ff037424 */ /* 0x010fca00078e00ff */
[----:B-1----:R-:W-:-:S04]  /*10b0*/  LOP3.LUT R2, R2, 0x6000, R3, 0xd8, !PT ;  /* 0x0000600002027812 */ /* 0x002fc800078ed803 */
[----:B------:R-:W-:-:S05]  /*10c0*/  LOP3.LUT R2, R2, 0x400000, RZ, 0xb8, !PT ;  /* 0x0040000002027812 */ /* 0x000fca00078eb8ff */
[----:B------:R1:W-:Y:S02]  /*10d0*/  STS [UR12+0x8], R2 ;  /* 0x00000802ff007988 */ /* 0x0003e4000800080c */
.L_x_43:
[----:B------:R-:W-:Y:S05]  /*10e0*/  BSYNC B4 ;  /* 0x0000000000047941 */ /* 0x000fea0003800000 */
.L_x_40:
[----:B-1-3--:R-:W1:Y:S02]  /*10f0*/  @!P2 LDS R2, [UR12+0x8] ;  /* 0x0000080cff02a984 */ /* 0x00ae640008000800 */
[----:B-1----:R-:W-:-:S05]  /*1100*/  @!P2 LOP3.LUT R2, R2, 0x8000, RZ, 0xb8, !PT ;  /* 0x000080000202a812 */ /* 0x002fca00078eb8ff */
[----:B------:R1:W-:Y:S02]  /*1110*/  @!P2 STS [UR12+0x8], R2 ;  /* 0x00000802ff00a988 */ /* 0x0003e4000800080c */
.L_x_44:
[----:B------:R-:W-:Y:S05]  /*1120*/  BSYNC B3 ;  /* 0x0000000000037941 */ /* 0x000fea0003800000 */
.L_x_39:
[----:B------:R-:W-:Y:S05]  /*1130*/  WARPSYNC.ALL ;  /* 0x0000000000007948 */ /* 0x000fea0003800000 */
[----:B------:R-:W-:Y:S01]  /*1140*/  UIADD3 UR4, UR4, 0x100, URZ ;  /* 0x0000010004047890 */ /* 0x000fe2000fffe03f */
[----:B------:R-:W-:Y:S01]  /*1150*/  ISETP.GE.AND P1, PT, R14, 0x1, PT ;  /* 0x000000010e00780c */ /* 0x000fe20003f26270 */
[----:B------:R-:W-:Y:S01]  /*1160*/  IMAD.MOV.U32 R24, RZ, RZ, RZ ;  /* 0x000000ffff187224 */ /* 0x000fe200078e00ff */
[----:B------:R-:W-:Y:S01]  /*1170*/  SHF.R.U32.HI R7, RZ, 0x5, R0 ;  /* 0x00000005ff077819 */ /* 0x000fe20000011600 */
[----:B------:R-:W-:-:S04]  /*1180*/  UIADD3 UR25, UP0, UR4, UR6, URZ ;  /* 0x0000000604197290 */ /* 0x000fc8000ff1e03f */
[----:B------:R-:W-:Y:S01]  /*1190*/  ULEA.HI.X.SX32 UR32, UR4, UR7, 0x1, UP0 ;  /* 0x0000000704207291 */ /* 0x000fe200080f0e3f */
[----:B------:R-:W-:Y:S11]  /*11a0*/  @P0 BRA `(.L_x_45) ;  /* 0x0000000000300947 */ /* 0x000ff60003800000 */
[----:B-1-3--:R-:W1:Y:S01]  /*11b0*/  S2R R2, SR_LANEID ;  /* 0x0000000000027919 */ /* 0x00ae620000000000 */
[----:B------:R-:W-:Y:S05]  /*11c0*/  WARPSYNC.ALL ;  /* 0x0000000000007948 */ /* 0x000fea0003800000 */
[----:B-1----:R-:W-:-:S05]  /*11d0*/  IMAD.SHL.U32 R4, R2, 0x4, RZ ;  /* 0x0000000402047824 */ /* 0x002fca00078e00ff */
[----:B------:R-:W1:Y:S01]  /*11e0*/  LDS R5, [R4+UR12] ;  /* 0x0000000c04057984 */ /* 0x000e620008000800 */
[----:B------:R-:W-:Y:S01]  /*11f0*/  IADD3 R2, P3, R4, UR25, RZ ;  /* 0x0000001904027c10 */ /* 0x000fe2000ff7e0ff */
[----:B------:R-:W-:-:S04]  /*1200*/  UMOV UR4, UR25 ;  /* 0x0000001900047c82 */ /* 0x000fc80008000000 */
[----:B----4-:R-:W-:Y:S01]  /*1210*/  IMAD.X R3, RZ, RZ, UR32, P3 ;  /* 0x00000020ff037e24 */ /* 0x010fe200098e06ff */
[----:B------:R-:W-:-:S04]  /*1220*/  UMOV UR5, UR32 ;  /* 0x0000002000057c82 */ /* 0x000fc80008000000 */
[----:B-1----:R1:W3:Y:S01]  /*1230*/  ATOMG.E.EXCH.STRONG.GPU PT, RZ, [R2], R5 ;  /* 0x0000000502ff73a8 */ /* 0x0022e200041ee100 */
[----:B------:R-:W-:-:S04]  /*1240*/  DEPBAR {5,4,3,2,1,0} ;  /* 0x0000003f0000791a */ /* 0x000fc80000000000 */
[----:B------:R1:W-:Y:S01]  /*1250*/  UTMACCTL.IV [UR4] ;  /* 0x00000000040079b9 */ /* 0x0003e20008000000 */
[----:B------:R-:W-:Y:S01]  /*1260*/  NOP ;  /* 0x0000000000007918 */ /* 0x000fe20000000000 */
.L_x_45:
[----:B------:R-:W-:Y:S05]  /*1270*/  @P0 BRA `(.L_x_46) ;  /* 0x00000000000c0947 */ /* 0x000fea0003800000 */
[----:B------:R0:W-:Y:S01]  /*1280*/  UTMACMDFLUSH ;  /* 0x00000000000079b7 */ /* 0x0001e20000000000 */
[----:B------:R-:W-:Y:S05]  /*1290*/  @P0 BRA `(.L_x_46) ;  /* 0x0000000000040947 */ /* 0x000fea0003800000 */
[----:B------:R-:W-:-:S04]  /*12a0*/  DEPBAR.LE SB0, 0x0 ;  /* 0x000080000000791a */ /* 0x000fc80000000000 */
.L_x_46:
[----:B------:R-:W-:Y:S05]  /*12b0*/  WARPSYNC.ALL ;  /* 0x0000000000007948 */ /* 0x000fea0003800000 */
[----:B---3--:R-:W-:Y:S01]  /*12c0*/  BAR.SYNC.DEFER_BLOCKING 0x0 ;  /* 0x0000000000007b1d */ /* 0x008fe20000010000 */
[----:B------:R-:W-:Y:S01]  /*12d0*/  R2UR UR24, R7 ;  /* 0x00000000071872ca */ /* 0x000fe200000e0000 */
[----:B------:R-:W-:Y:S01]  /*12e0*/  USHF.L.U32 UR13, UR26, 0x7, URZ ;  /* 0x000000071a0d7899 */ /* 0x000fe2000800063f */
[----:B------:R-:W-:Y:S01]  /*12f0*/  IMAD.MOV.U32 R25, RZ, RZ, RZ ;  /* 0x000000ffff197224 */ /* 0x000fe200078e00ff */
[----:B------:R-:W-:Y:S01]  /*1300*/  USHF.L.U32 UR23, UR27, 0x6, URZ ;  /* 0x000000061b177899 */ /* 0x000fe2000800063f */
[----:B------:R-:W-:Y:S01]  /*1310*/  CS2R R26, SRZ ;  /* 0x00000000001a7805 */ /* 0x000fe2000001ff00 */
[----:B------:R-:W-:Y:S01]  /*1320*/  VOTEU.ALL UP0, P2 ;  /* 0x00000000003f7886 */ /* 0x000fe20001000000 */
[----:B-1----:R-:W-:Y:S01]  /*1330*/  UMOV UR4, 0x1 ;  /* 0x0000000100047882 */ /* 0x002fe20000000000 */
[----:B------:R-:W-:-:S02]  /*1340*/  CS2R R28, SRZ ;  /* 0x00000000001c7805 */ /* 0x000fc4000001ff00 */
[----:B------:R-:W-:Y:S02]  /*1350*/  CS2R R30, SRZ ;  /* 0x00000000001e7805 */ /* 0x000fe4000001ff00 */
[----:B------:R-:W-:Y:S01]  /*1360*/  CS2R R32, SRZ ;  /* 0x0000000000207805 */ /* 0x000fe2000001ff00 */
[----:B------:R-:W-:-:S04]  /*1370*/  @!UP0 UIADD3 UR4, -UR4, 0x100000, URZ ;  /* 0x0010000004048890 */ /* 0x000fc8000fffe13f */
[----:B------:R-:W-:Y:S02]  /*1380*/  @!UP0 USHF.L.U32 UR5, UR4, 0xb, URZ ;  /* 0x0000000b04058899 */ /* 0x000fe4000800063f */
[----:B------:R-:W-:Y:S01]  /*1390*/  @!UP0 USHF.L.U32 UR4, UR4, 0x1, URZ ;  /* 0x0000000104048899 */ /* 0x000fe2000800063f */
[----:B------:R-:W-:Y:S01]  /*13a0*/  CS2R R34, SRZ ;  /* 0x0000000000227805 */ /* 0x000fe2000001ff00 */
[----:B------:R-:W-:Y:S01]  /*13b0*/  VOTEU.ALL UP0, P2 ;  /* 0x00000000003f7886 */ /* 0x000fe20001000000 */
[----:B------:R-:W-:Y:S02]  /*13c0*/  CS2R R36, SRZ ;  /* 0x0000000000247805 */ /* 0x000fe4000001ff00 */
[----:B------:R-:W-:Y:S02]  /*13d0*/  CS2R R38, SRZ ;  /* 0x0000000000267805 */ /* 0x000fe4000001ff00 */
[----:B------:R-:W-:Y:S02]  /*13e0*/  CS2R R40, SRZ ;  /* 0x0000000000287805 */ /* 0x000fe4000001ff00 */
[----:B------:R-:W-:-:S02]  /*13f0*/  CS2R R42, SRZ ;  /* 0x00000000002a7805 */ /* 0x000fc4000001ff00 */
[----:B------:R-:W-:Y:S02]  /*1400*/  CS2R R44, SRZ ;  /* 0x00000000002c7805 */ /* 0x000fe4000001ff00 */
[----:B------:R-:W-:Y:S02]  /*1410*/  CS2R R46, SRZ ;  /* 0x00000000002e7805 */ /* 0x000fe4000001ff00 */
[----:B------:R-:W-:Y:S02]  /*1420*/  CS2R R48, SRZ ;  /* 0x0000000000307805 */ /* 0x000fe4000001ff00 */
[----:B------:R-:W-:Y:S02]  /*1430*/  CS2R R50, SRZ ;  /* 0x0000000000327805 */ /* 0x000fe4000001ff00 */
[----:B------:R-:W-:Y:S02]  /*1440*/  CS2R R52, SRZ ;  /* 0x0000000000347805 */ /* 0x000fe4000001ff00 */
[----:B------:R-:W-:Y:S01]  /*1450*/  CS2R R54, SRZ ;  /* 0x0000000000367805 */ /* 0x000fe2000001ff00 */
[----:B------:R-:W1:Y:S02]  /*1460*/  FENCE.VIEW.ASYNC.S ;  /* 0x00000000000073c6 */ /* 0x000e640000000000 */
[----:B-1----:R1:W3:Y:S01]  /*1470*/  @!UP0 SYNCS.EXCH.64 URZ, [UR12+0x3000], UR4 ;  /* 0x003000040c3f85b2 */ /* 0x0022e20008000100 */
[----:B------:R-:W-:-:S02]  /*1480*/  CS2R R56, SRZ ;  /* 0x0000000000387805 */ /* 0x000fc4000001ff00 */
[----:B------:R-:W-:Y:S02]  /*1490*/  CS2R R58, SRZ ;  /* 0x00000000003a7805 */ /* 0x000fe4000001ff00 */
[----:B------:R-:W-:Y:S02]  /*14a0*/  CS2R R60, SRZ ;  /* 0x00000000003c7805 */ /* 0x000fe4000001ff00 */
        /* <DEDUP_REMOVED lines=12> */
[----:B------:R-:W-:Y:S01]  /*1570*/  CS2R R86, SRZ ;  /* 0x0000000000567805 */ /* 0x000fe2000001ff00 */
[----:B-1----:R-:W-:Y:S06]  /*1580*/  @!P1 BRA `(.L_x_47) ;  /* 0x0000000400709947 */ /* 0x002fec0003800000 */
[----:B------:R-:W-:Y:S01]  /*1590*/  UIADD3 UR4, UR12, 0x2000, URZ ;  /* 0x000020000c047890 */ /* 0x000fe2000fffe03f */
[----:B------:R-:W-:Y:S01]  /*15a0*/  CS2R R24, SRZ ;  /* 0x0000000000187805 */ /* 0x000fe2000001ff00 */
[----:B------:R-:W-:Y:S01]  /*15b0*/  USHF.R.U32.HI UR6, URZ, 0x4, UR12 ;  /* 0x000000043f067899 */ /* 0x000fe2000801160c */
[----:B------:R-:W-:Y:S01]  /*15c0*/  CS2R R26, SRZ ;  /* 0x00000000001a7805 */ /* 0x000fe2000001ff00 */
[----:B------:R-:W-:Y:S01]  /*15d0*/  USHF.R.U32.HI UR4, URZ, 0x4, UR4 ;  /* 0x000000043f047899 */ /* 0x000fe20008011604 */
[----:B------:R-:W-:Y:S01]  /*15e0*/  CS2R R28, SRZ ;  /* 0x00000000001c7805 */ /* 0x000fe2000001ff00 */
[----:B------:R-:W-:Y:S01]  /*15f0*/  USGXT.U32 UR6, UR6, 0xe ;  /* 0x0000000e0606789a */ /* 0x000fe20008000000 */
[----:B------:R-:W-:Y:S01]  /*1600*/  CS2R R30, SRZ ;  /* 0x00000000001e7805 */ /* 0x000fe2000001ff00 */
[----:B------:R-:W-:Y:S01]  /*1610*/  USGXT.U32 UR4, UR4, 0xe ;  /* 0x0000000e0404789a */ /* 0x000fe20008000000 */
        /* <DEDUP_REMOVED lines=27> */
[----:B------:R-:W-:Y:S01]  /*17d0*/  CS2R R86, SRZ ;  /* 0x0000000000567805 */ /* 0x000fe2000001ff00 */
[----:B------:R-:W-:Y:S01]  /*17e0*/  UMOV UR8, 0xfffffffe ;  /* 0xfffffffe00087882 */ /* 0x000fe20000000000 */
[----:B------:R-:W-:Y:S01]  /*17f0*/  UMOV UR9, 0x7fffffdf ;  /* 0x7fffffdf00097882 */ /* 0x000fe20000000000 */
[----:B------:R-:W-:Y:S01]  /*1800*/  UMOV UR10, 0x1000080 ;  /* 0x01000080000a7882 */ /* 0x000fe20000000000 */
[----:B------:R-:W-:Y:S01]  /*1810*/  UMOV UR11, 0x40000040 ;  /* 0x40000040000b7882 */ /* 0x000fe20000000000 */
[----:B------:R-:W-:Y:S01]  /*1820*/  UMOV UR7, URZ ;  /* 0x0000003f00077c82 */ /* 0x000fe20008000000 */
[----:B------:R-:W-:Y:S01]  /*1830*/  UMOV UR5, URZ ;  /* 0x0000003f00057c82 */ /* 0x000fe20008000000 */
[----:B------:R-:W-:Y:S02]  /*1840*/  ULOP3.LUT UR33, UR6, 0x1000000, URZ, 0xfc, !UPT ;  /* 0x0100000006217892 */ /* 0x000fe4000f8efc3f */
[----:B------:R-:W-:-:S02]  /*1850*/  UIADD3.64 UR10, UR6, UR10, URZ ;  /* 0x0000000a060a7297 */ /* 0x000fc4000fffe03f */
[----:B------:R-:W-:Y:S01]  /*1860*/  UIADD3.64 UR8, UR4, -UR8, URZ ;  /* 0x8000000804087297 */ /* 0x000fe2000fffe03f */
[----:B------:R-:W-:-:S11]  /*1870*/  UMOV UR22, URZ ;  /* 0x0000003f00167c82 */ /* 0x000fd60008000000 */
.L_x_49:
[----:B---3--:R-:W-:Y:S01]  /*1880*/  BAR.SYNC.DEFER_BLOCKING 0x0 ;  /* 0x0000000000007b1d */ /* 0x008fe20000010000 */
[----:B------:R-:W-:Y:S01]  /*1890*/  ELECT P0, URZ, PT ;  /* 0x00000000003f782f */ /* 0x000fe20003800000 */
[----:B------:R-:W-:Y:S01]  /*18a0*/  @!P2 IMAD.MOV.U32 R2, RZ, RZ, 0x3000 ;  /* 0x00003000ff02a424 */ /* 0x000fe200078e00ff */
[----:B------:R-:W-:Y:S02]  /*18b0*/  ULOP3.LUT UR6, UR24, 0x1, URZ, 0xc0, !UPT ;  /* 0x0000000118067892 */ /* 0x000fe4000f8ec03f */
[C---:B------:R-:W-:Y:S02]  /*18c0*/  ISETP.LT.U32.AND P0, PT, R6.reuse, 0x20, P0 ;  /* 0x000000200600780c */ /* 0x040fe40000701070 */
[----:B------:R-:W-:Y:S01]  /*18d0*/  ELECT P1, URZ, PT ;  /* 0x00000000003f782f */ /* 0x000fe20003820000 */
[----:B------:R-:W-:Y:S02]  /*18e0*/  ULEA UR28, UR6, UR12, 0xc ;  /* 0x0000000c061c7291 */ /* 0x000fe4000f8e603f */
[----:B------:R-:W-:Y:S01]  /*18f0*/  ULEA UR30, UR6, UR13, 0x6 ;  /* 0x0000000d061e7291 */ /* 0x000fe2000f8e303f */
[----:B------:R-:W-:Y:S01]  /*1900*/  ISETP.LT.U32.AND P1, PT, R6, 0x40, P1 ;  /* 0x000000400600780c */ /* 0x000fe20000f21070 */
[----:B------:R-:W-:-:S06]  /*1910*/  UMOV UR31, UR22 ;  /* 0x00000016001f7c82 */ /* 0x000fcc0008000000 */
[----:B------:R-:W-:Y:S01]  /*1920*/  VOTEU.ANY UP0, P0 ;  /* 0x00000000003f7886 */ /* 0x000fe20000000100 */
[----:B------:R-:W-:-:S04]  /*1930*/  VOTEU.ANY UP2, P0 ;  /* 0x00000000003f7886 */ /* 0x000fc80000040100 */
[----:B------:R-:W-:Y:S02]  /*1940*/  @UP0 UIADD3 UR20, UR12, 0x2000, URZ ;  /* 0x000020000c140890 */ /* 0x000fe4000fffe03f */
[----:B------:R1:W-:Y:S01]  /*1950*/  @!P2 SYNCS.ARRIVE.TRANS64 RZ, [UR12+0x3000], R2 ;  /* 0x00300002ffffa9a7 */ /* 0x0003e2000800000c */
[----:B------:R-:W-:Y:S01]  /*1960*/  @UP0 UIADD3 UR21, UR12, 0x3000, URZ ;  /* 0x000030000c150890 */ /* 0x000fe2000fffe03f */
[----:B------:R-:W-:Y:S01]  /*1970*/  @UP0 UMOV UR6, UR14 ;  /* 0x0000000e00060c82 */ /* 0x000fe20008000000 */
[----:B------:R-:W-:Y:S01]  /*1980*/  @UP0 UMOV UR7, UR15 ;  /* 0x0000000f00070c82 */ /* 0x000fe20008000000 */
[----:B------:R-:W-:Y:S01]  /*1990*/  BAR.SYNC.DEFER_BLOCKING 0x0 ;  /* 0x0000000000007b1d */ /* 0x000fe20000010000 */
[----:B-1----:R-:W-:-:S05]  /*19a0*/  SHF.L.U32 R2, R8, 0x1f, RZ ;  /* 0x0000001f08027819 */ /* 0x002fca00000006ff */
[----:B------:R-:W-:Y:S01]  /*19b0*/  VOTEU.ANY UP1, P1 ;  /* 0x00000000003f7886 */ /* 0x000fe20000820100 */
[----:B------:R-:W-:-:S04]  /*19c0*/  VOTEU.ANY UP3, P1 ;  /* 0x00000000003f7886 */ /* 0x000fc80000860100 */
[----:B------:R-:W-:Y:S01]  /*19d0*/  @UP1 UIADD3 UR29, UR12, 0x3000, URZ ;  /* 0x000030000c1d1890 */ /* 0x000fe2000fffe03f */
[----:B------:R-:W-:Y:S01]  /*19e0*/  @UP1 UMOV UR18, UR16 ;  /* 0x0000001000121c82 */ /* 0x000fe20008000000 */
[----:B------:R-:W-:Y:S01]  /*19f0*/  @UP1 UMOV UR19, UR17 ;  /* 0x0000001100131c82 */ /* 0x000fe20008000000 */
[----:B------:R1:W-:Y:S01]  /*1a00*/  @UP2 UTMALDG.2D [UR20], [UR6] ;  /* 0x00000014060025b4 */ /* 0x0003e20008008000 */
[----:B------:R3:W-:Y:S06]  /*1a10*/  MEMBAR.ALL.CTA ;  /* 0x0000000000007992 */ /* 0x0007ec0000008000 */
[----:B---3--:R-:W3:Y:S02]  /*1a20*/  FENCE.VIEW.ASYNC.S ;  /* 0x00000000000073c6 */ /* 0x008ee40000000000 */
[----:B---3--:R-:W-:Y:S06]  /*1a30*/  BAR.SYNC.DEFER_BLOCKING 0x0 ;  /* 0x0000000000007b1d */ /* 0x008fec0000010000 */
[----:B------:R1:W-:Y:S02]  /*1a40*/  @UP3 UTMALDG.2D [UR28], [UR18] ;  /* 0x0000001c120035b4 */ /* 0x0003e40008008000 */
[----:B------:R-:W-:Y:S06]  /*1a50*/  BAR.SYNC.DEFER_BLOCKING 0x0 ;  /* 0x0000000000007b1d */ /* 0x000fec0000010000 */
[----:B------:R-:W3:Y:S02]  /*1a60*/  SYNCS.PHASECHK.TRANS64.TRYWAIT P0, [UR12+0x3000], R2 ;  /* 0x00300002ff0075a7 */ /* 0x000ee4000800014c */
[----:B-1-3--:R-:W-:Y:S05]  /*1a70*/  @!P0 BRA `(.L_x_48) ;  /* 0x0000000400648947 */ /* 0x00afea0003800000 */
.L_x_50:
[----:B------:R-:W-:Y:S02]  /*1a80*/  WARPGROUP.DEPBAR.LE gsb0, 0x0 ;  /* 0x00008000000079c5 */ /* 0x000fe40000010000 */
[----:B------:R-:W-:Y:S01]  /*1a90*/  WARPGROUP.ARRIVE ;  /* 0x00000000000079c5 */ /* 0x000fe20000000000 */
[----:B------:R-:W-:Y:S01]  /*1aa0*/  UMOV UR28, UR4 ;  /* 0x00000004001c7c82 */ /* 0x000fe20008000000 */
[----:B------:R-:W-:Y:S01]  /*1ab0*/  UMOV UR29, 0x80000020 ;  /* 0x80000020001d7882 */ /* 0x000fe20000000000 */
[----:B------:R-:W-:Y:S01]  /*1ac0*/  UMOV UR30, UR33 ;  /* 0x00000021001e7c82 */ /* 0x000fe20008000000 */
[----:B------:R-:W-:Y:S01]  /*1ad0*/  UMOV UR31, 0x40000040 ;  /* 0x40000040001f7882 */ /* 0x000fe20000000000 */
[----:B------:R-:W1:Y:S01]  /*1ae0*/  LDC R2, c[0x0][0x230] ;  /* 0x00008c00ff027b82 */ /* 0x000e620000000800 */
[----:B------:R-:W-:Y:S01]  /*1af0*/  HGMMA.64x128x16.F32 R24, gdesc[UR28].tnspB, R24 ;  /* 0x41e000001c1879f0 */ /* 0x000fe20008700818 */
[----:B------:R-:W-:Y:S01]  /*1b00*/  UIADD3 UR22, UR22, 0x20, URZ ;  /* 0x0000002016167890 */ /* 0x000fe2000fffe03f */
[----:B------:R-:W-:-:S05]  /*1b10*/  LOP3.LUT R8, R8, 0x1, RZ, 0x3c, !PT ;  /* 0x0000000108087812 */ /* 0x000fca00078e3cff */
[----:B-1----:R-:W-:-:S05]  /*1b20*/  ISETP.LE.AND P0, PT, R2, UR22, PT ;  /* 0x0000001602007c0c */ /* 0x002fca000bf03270 */
[----:B------:R-:W-:Y:S08]  /*1b30*/  HGMMA.64x128x16.F32 R24, gdesc[UR8].tnspB, R24, gsb0 ;  /* 0x41e00000081879f0 */ /* 0x000ff00008000818 */
[----:B------:R-:W-:Y:S05]  /*1b40*/  @!P0 BRA `(.L_x_49) ;  /* 0xfffffffc004c8947 */ /* 0x000fea000383ffff */
.L_x_47:
[----:B------:R-:W-:Y:S02]  /*1b50*/  WARPGROUP.DEPBAR.LE gsb0, 0x0 ;  /* 0x00008000000079c5 */ /* 0x000fe40000010000 */
[----:B---3--:R-:W-:Y:S01]  /*1b60*/  BAR.SYNC.DEFER_BLOCKING 0x0 ;  /* 0x0000000000007b1d */ /* 0x008fe20000010000 */
[C---:B------:R-:W-:Y:S01]  /*1b70*/  IMAD.SHL.U32 R2, R0.reuse, 0x80, RZ ;  /* 0x0000008000027824 */ /* 0x040fe200078e00ff */
[----:B------:R-:W-:Y:S01]  /*1b80*/  F2FP.F16.F32.PACK_AB R24, R25, R24 ;  /* 0x000000181918723e */ /* 0x000fe200000000ff */
[----:B----4-:R-:W-:Y:S01]  /*1b90*/  IMAD.SHL.U32 R3, R0, 0x10, RZ ;  /* 0x0000001000037824 */ /* 0x010fe200078e00ff */
[----:B------:R-:W-:Y:S02]  /*1ba0*/  F2FP.F16.F32.PACK_AB R25, R27, R26 ;  /* 0x0000001a1b19723e */ /* 0x000fe400000000ff */
[----:B------:R-:W-:Y:S02]  /*1bb0*/  ELECT P0, URZ, PT ;  /* 0x00000000003f782f */ /* 0x000fe40003800000 */
[----:B------:R-:W-:Y:S01]  /*1bc0*/  LOP3.LUT R2, R2, 0x780, RZ, 0xc0, !PT ;  /* 0x0000078002027812 */ /* 0x000fe200078ec0ff */
[----:B------:R-:W-:Y:S01]  /*1bd0*/  ULOP3.LUT UR24, UR24, 0x1, URZ, 0xc0, !UPT ;  /* 0x0000000118187892 */ /* 0x000fe2000f8ec03f */
[----:B------:R-:W-:Y:S01]  /*1be0*/  F2FP.F16.F32.PACK_AB R56, R57, R56 ;  /* 0x000000383938723e */ /* 0x000fe200000000ff */
[----:B------:R-:W-:Y:S01]  /*1bf0*/  UMOV UR10, UR23 ;  /* 0x00000017000a7c82 */ /* 0x000fe20008000000 */
[----:B------:R-:W-:Y:S01]  /*1c00*/  LOP3.LUT R3, R2, 0x70, R3, 0xf8, !PT ;  /* 0x0000007002037812 */ /* 0x000fe200078ef803 */
[----:B------:R-:W-:Y:S01]  /*1c10*/  ULEA UR8, UR24, UR12, 0xd ;  /* 0x0000000c18087291 */ /* 0x000fe2000f8e683f */
[----:B------:R-:W-:Y:S01]  /*1c20*/  F2FP.F16.F32.PACK_AB R26, R29, R28 ;  /* 0x0000001c1d1a723e */ /* 0x000fe200000000ff */
[----:B------:R-:W-:Y:S01]  /*1c30*/  ULEA UR9, UR24, UR13, 0x6 ;  /* 0x0000000d18097291 */ /* 0x000fe2000f8e303f */
[----:B------:R-:W-:Y:S01]  /*1c40*/  LOP3.LUT R3, R3, 0x10, R0, 0x78, !PT ;  /* 0x0000001003037812 */ /* 0x000fe200078e7800 */
[----:B------:R-:W-:Y:S01]  /*1c50*/  IMAD.SHL.U32 R0, R0, 0x40, RZ ;  /* 0x0000004000007824 */ /* 0x000fe200078e00ff */
[----:B------:R-:W-:-:S02]  /*1c60*/  F2FP.F16.F32.PACK_AB R27, R31, R30 ;  /* 0x0000001e1f1b723e */ /* 0x000fc400000000ff */
[----:B------:R-:W-:Y:S02]  /*1c70*/  F2FP.F16.F32.PACK_AB R32, R33, R32 ;  /* 0x000000202120723e */ /* 0x000fe400000000ff */
[----:B------:R-:W-:Y:S02]  /*1c80*/  LOP3.LUT R0, R3, 0x1800, R0, 0xf8, !PT ;  /* 0x0000180003007812 */ /* 0x000fe400078ef800 */
[----:B------:R-:W-:Y:S01]  /*1c90*/  F2FP.F16.F32.PACK_AB R57, R59, R58 ;  /* 0x0000003a3b39723e */ /* 0x000fe200000000ff */
[----:B------:R-:W1:Y:S01]  /*1ca0*/  @!P2 SYNCS.CCTL.IV [UR12+0x3000] ;  /* 0x00300000ff00a9b1 */ /* 0x000e62000800000c */
[C---:B------:R-:W-:Y:S01]  /*1cb0*/  LOP3.LUT R3, R0.reuse, 0x20, RZ, 0x3c, !PT ;  /* 0x0000002000037812 */ /* 0x040fe200078e3cff */
[C---:B------:R-:W-:Y:S01]  /*1cc0*/  VIADD R2, R0.reuse, UR12 ;  /* 0x0000000c00027c36 */ /* 0x040fe20008000000 */
[----:B-1----:R-:W-:Y:S01]  /*1cd0*/  BAR.SYNC.DEFER_BLOCKING 0x0 ;  /* 0x0000000000007b1d */ /* 0x002fe20000010000 */
[----:B------:R-:W-:Y:S02]  /*1ce0*/  LOP3.LUT R4, R0, 0x40, RZ, 0x3c, !PT ;  /* 0x0000004000047812 */ /* 0x000fe400078e3cff */
[----:B------:R-:W-:Y:S01]  /*1cf0*/  F2FP.F16.F32.PACK_AB R33, R35, R34 ;  /* 0x000000222321723e */ /* 0x000fe200000000ff */
[----:B------:R-:W-:Y:S01]  /*1d00*/  VIADD R3, R3, UR12 ;  /* 0x0000000c03037c36 */ /* 0x000fe20008000000 */
[----:B------:R-:W-:Y:S01]  /*1d10*/  F2FP.F16.F32.PACK_AB R58, R61, R60 ;  /* 0x0000003c3d3a723e */ /* 0x000fe200000000ff */
[----:B------:R-:W-:Y:S01]  /*1d20*/  VIADD R4, R4, UR12 ;  /* 0x0000000c04047c36 */ /* 0x000fe20008000000 */
[----:B------:R-:W-:-:S02]  /*1d30*/  F2FP.F16.F32.PACK_AB R59, R63, R62 ;  /* 0x0000003e3f3b723e */ /* 0x000fc400000000ff */
[----:B------:R-:W-:Y:S02]  /*1d40*/  F2FP.F16.F32.PACK_AB R64, R65, R64 ;  /* 0x000000404140723e */ /* 0x000fe400000000ff */
[----:B------:R-:W-:Y:S02]  /*1d50*/  LOP3.LUT R0, R0, 0x60, RZ, 0x3c, !PT ;  /* 0x0000006000007812 */ /* 0x000fe400078e3cff */
[----:B------:R-:W-:Y:S02]  /*1d60*/  F2FP.F16.F32.PACK_AB R34, R37, R36 ;  /* 0x000000242522723e */ /* 0x000fe400000000ff */
[----:B------:R-:W-:Y:S01]  /*1d70*/  F2FP.F16.F32.PACK_AB R35, R39, R38 ;  /* 0x000000262723723e */ /* 0x000fe200000000ff */
[----:B------:R-:W-:Y:S01]  /*1d80*/  VIADD R0, R0, UR12 ;  /* 0x0000000c00007c36 */ /* 0x000fe20008000000 */
[----:B------:R-:W-:Y:S02]  /*1d90*/  F2FP.F16.F32.PACK_AB R40, R41, R40 ;  /* 0x000000282928723e */ /* 0x000fe400000000ff */
[----:B------:R-:W-:-:S02]  /*1da0*/  F2FP.F16.F32.PACK_AB R65, R67, R66 ;  /* 0x000000424341723e */ /* 0x000fc400000000ff */
[----:B------:R-:W-:Y:S02]  /*1db0*/  F2FP.F16.F32.PACK_AB R41, R43, R42 ;  /* 0x0000002a2b29723e */ /* 0x000fe400000000ff */
[----:B------:R-:W-:Y:S01]  /*1dc0*/  F2FP.F16.F32.PACK_AB R66, R69, R68 ;  /* 0x000000444542723e */ /* 0x000fe200000000ff */
[----:B------:R-:W-:Y:S01]  /*1dd0*/  STSM.16.M88.4 [R2], R24 ;  /* 0x0000001802007844 */ /* 0x000fe20000000200 */
[----:B------:R-:W-:Y:S02]  /*1de0*/  F2FP.F16.F32.PACK_AB R67, R71, R70 ;  /* 0x000000464743723e */ /* 0x000fe400000000ff */
[----:B------:R-:W-:Y:S01]  /*1df0*/  F2FP.F16.F32.PACK_AB R72, R73, R72 ;  /* 0x000000484948723e */ /* 0x000fe200000000ff */
[----:B------:R-:W-:Y:S01]  /*1e00*/  STSM.16.M88.4 [R2+0x2000], R56 ;  /* 0x0020003802007844 */ /* 0x000fe20000000200 */
[----:B------:R-:W-:Y:S02]  /*1e10*/  F2FP.F16.F32.PACK_AB R42, R45, R44 ;  /* 0x0000002c2d2a723e */ /* 0x000fe400000000ff */
[----:B------:R-:W-:Y:S01]  /*1e20*/  F2FP.F16.F32.PACK_AB R43, R47, R46 ;  /* 0x0000002e2f2b723e */ /* 0x000fe200000000ff */
[----:B------:R-:W-:Y:S01]  /*1e30*/  STSM.16.M88.4 [R3], R32 ;  /* 0x0000002003007844 */ /* 0x000fe20000000200 */
[----:B------:R-:W-:-:S02]  /*1e40*/  F2FP.F16.F32.PACK_AB R48, R49, R48 ;  /* 0x000000303130723e */ /* 0x000fc400000000ff */
[----:B------:R-:W-:Y:S01]  /*1e50*/  F2FP.F16.F32.PACK_AB R73, R75, R74 ;  /* 0x0000004a4b49723e */ /* 0x000fe200000000ff */
[----:B------:R-:W-:Y:S01]  /*1e60*/  STSM.16.M88.4 [R3+0x2000], R64 ;  /* 0x0020004003007844 */ /* 0x000fe20000000200 */
[----:B------:R-:W-:Y:S02]  /*1e70*/  F2FP.F16.F32.PACK_AB R49, R51, R50 ;  /* 0x000000323331723e */ /* 0x000fe400000000ff */
[----:B------:R-:W-:Y:S01]  /*1e80*/  F2FP.F16.F32.PACK_AB R74, R77, R76 ;  /* 0x0000004c4d4a723e */ /* 0x000fe200000000ff */
[----:B------:R-:W-:Y:S01]  /*1e90*/  STSM.16.M88.4 [R4], R40 ;  /* 0x0000002804007844 */ /* 0x000fe20000000200 */
[----:B------:R-:W-:Y:S02]  /*1ea0*/  F2FP.F16.F32.PACK_AB R75, R79, R78 ;  /* 0x0000004e4f4b723e */ /* 0x000fe400000000ff */
[----:B------:R-:W-:Y:S02]  /*1eb0*/  F2FP.F16.F32.PACK_AB R80, R81, R80 ;  /* 0x000000505150723e */ /* 0x000fe400000000ff */
[----:B------:R-:W-:Y:S01]  /*1ec0*/  F2FP.F16.F32.PACK_AB R50, R53, R52 ;  /* 0x000000343532723e */ /* 0x000fe200000000ff */
[----:B------:R-:W-:Y:S01]  /*1ed0*/  STSM.16.M88.4 [R4+0x2000], R72 ;  /* 0x0020004804007844 */ /* 0x000fe20000000200 */
[----:B------:R-:W-:-:S02]  /*1ee0*/  F2FP.F16.F32.PACK_AB R51, R55, R54 ;  /* 0x000000363733723e */ /* 0x000fc400000000ff */
[----:B------:R-:W-:Y:S02]  /*1ef0*/  F2FP.F16.F32.PACK_AB R81, R83, R82 ;  /* 0x000000525351723e */ /* 0x000fe400000000ff */
[----:B------:R-:W-:Y:S01]  /*1f00*/  F2FP.F16.F32.PACK_AB R82, R85, R84 ;  /* 0x000000545552723e */ /* 0x000fe200000000ff */
[----:B------:R-:W-:Y:S01]  /*1f10*/  STSM.16.M88.4 [R0], R48 ;  /* 0x0000003000007844 */ /* 0x000fe20000000200 */
[----:B------:R-:W-:Y:S02]  /*1f20*/  F2FP.F16.F32.PACK_AB R83, R87, R86 ;  /* 0x000000565753723e */ /* 0x000fe400000000ff */
[----:B------:R-:W-:-:S03]  /*1f30*/  ISETP.LT.U32.AND P0, PT, R6, 0x40, P0 ;  /* 0x000000400600780c */ /* 0x000fc60000701070 */
[----:B------:R-:W-:Y:S01]  /*1f40*/  STSM.16.M88.4 [R0+0x2000], R80 ;  /* 0x0020005000007844 */ /* 0x000fe20000000200 */
[----:B------:R1:W-:Y:S06]  /*1f50*/  MEMBAR.ALL.CTA ;  /* 0x0000000000007992 */ /* 0x0003ec0000008000 */
[----:B-1----:R-:W1:Y:S03]  /*1f60*/  FENCE.VIEW.ASYNC.S ;  /* 0x00000000000073c6 */ /* 0x002e660000000000 */
[----:B-1----:R-:W-:Y:S01]  /*1f70*/  VOTEU.ANY UP0, P0 ;  /* 0x00000000003f7886 */ /* 0x002fe20000000100 */
[----:B------:R-:W-:-:S04]  /*1f80*/  VOTEU.ANY UP1, P0 ;  /* 0x00000000003f7886 */ /* 0x000fc80000020100 */
[----:B------:R-:W-:Y:S01]  /*1f90*/  @UP0 UMOV UR4, UR25 ;  /* 0x0000001900040c82 */ /* 0x000fe20008000000 */
[----:B------:R-:W-:Y:S01]  /*1fa0*/  @UP0 UMOV UR5, UR32 ;  /* 0x0000002000050c82 */ /* 0x000fe20008000000 */
[----:B------:R-:W-:Y:S06]  /*1fb0*/  BAR.SYNC.DEFER_BLOCKING 0x0 ;  /* 0x0000000000007b1d */ /* 0x000fec0000010000 */
[----:B------:R1:W-:Y:S01]  /*1fc0*/  @UP1 UTMASTG.2D [UR8], [UR4] ;  /* 0x00000008040013b5 */ /* 0x0003e20008008000 */
[----:B------:R0:W-:Y:S01]  /*1fd0*/  UTMACMDFLUSH ;  /* 0x00000000000079b7 */ /* 0x0001e20000000000 */
[----:B------:R-:W-:-:S04]  /*1fe0*/  DEPBAR.LE SB0, 0x0 ;  /* 0x000080000000791a */ /* 0x000fc80000000000 */
[----:B------:R-:W-:Y:S06]  /*1ff0*/  BAR.SYNC.DEFER_BLOCKING 0x0 ;  /* 0x0000000000007b1d */ /* 0x000fec0000010000 */
[----:B-1----:R-:W-:Y:S05]  /*2000*/  EXIT ;  /* 0x000000000000794d */ /* 0x002fea0003800000 */
.L_x_48:
[----:B------:R-:W1:Y:S02]  /*2010*/  SYNCS.PHASECHK.TRANS64.TRYWAIT P0, [UR12+0x3000], R2 ;  /* 0x00300002ff0075a7 */ /* 0x000e64000800014c */
[----:B-1----:R-:W-:Y:S05]  /*2020*/  @!P0 BRA `(.L_x_48) ;  /* 0xfffffffc00f88947 */ /* 0x002fea000383ffff */
[----:B------:R-:W-:Y:S05]  /*2030*/  BRA `(.L_x_50) ;  /* 0xfffffff800907947 */ /* 0x000fea000383ffff */
.L_x_51:
[----:B------:R-:W-:-:S00]  /*2040*/  BRA `(.L_x_51) ;  /* 0xfffffffc00fc7947 */ /* 0x000fc0000383ffff */
[----:B------:R-:W-:-:S00]  /*2050*/  NOP ;  /* 0x0000000000007918 */ /* 0x000fc00000000000 */
        /* <DEDUP_REMOVED lines=10> */
.L_x_52:


//--------------------- .nv.shared.gluon_wgmma    --------------------------
	.section	.nv.shared.gluon_wgmma,"aw",@nobits
	.sectionflags	@""
	.align	16
	.zero		1024


//--------------------- .nv.shared.reserved.0     --------------------------
	.section	.nv.shared.reserved.0,"aw",@nobits
	.weak		__nv_reservedSMEM_offset_0_alias
	.size		__nv_reservedSMEM_offset_0_alias, 0, 0
	.other		__nv_reservedSMEM_offset_0_alias,@"STO_CUDA_RESERVED_SHARED STV_DEFAULT"
__nv_reservedSMEM_offset_0_alias:
	.zero		0


//--------------------- .nv.constant0.gluon_wgmma --------------------------
	.section	.nv.constant0.gluon_wgmma,"a",@progbits
	.sectionflags	@""
	.align	4
.nv.constant0.gluon_wgmma:
	.zero		608


//--------------------- SYMBOLS --------------------------

	.type		.nv.reservedSmem.offset0,@object
	.size		.nv.reservedSmem.offset0,0x4
